def gluon_tcgen05(
    a_ptr,
    b_ptr,
    c_ptr,
    M,
    N,
    K,
    stride_am,
    stride_bk,
    stride_cm,
    BLOCK_M: gl.constexpr,
    BLOCK_N: gl.constexpr,
    BLOCK_K: gl.constexpr,
    DTYPE: gl.constexpr,
    A_LAYOUT: gl.constexpr,
    B_LAYOUT: gl.constexpr,
    C_LAYOUT: gl.constexpr,
    B_SHAPE: gl.constexpr,
    TMEM_LAYOUT: gl.constexpr,
    TMEM_REG: gl.constexpr,
    TRANS_B: gl.constexpr,
    NUM_BUFFERS: gl.constexpr,
):
    a_desc = tma.make_tensor_descriptor(
        a_ptr, [M, K], [stride_am, 1], [BLOCK_M, BLOCK_K], A_LAYOUT
    )
    b_desc = tma.make_tensor_descriptor(
        b_ptr,
        [N, K] if TRANS_B else [K, N],
        [stride_bk, 1],
        B_SHAPE,
        B_LAYOUT,
    )
    c_desc = tma.make_tensor_descriptor(
        c_ptr, [M, N], [stride_cm, 1], [BLOCK_M, BLOCK_N], C_LAYOUT
    )

    a_bufs = gl.allocate_shared_memory(
        DTYPE, [NUM_BUFFERS, BLOCK_M, BLOCK_K], A_LAYOUT
    )
    b_bufs = gl.allocate_shared_memory(DTYPE, [NUM_BUFFERS] + B_SHAPE, B_LAYOUT)

    pid_m = gl.program_id(0)
    pid_n = gl.program_id(1)
    off_m = pid_m * BLOCK_M
    off_n = pid_n * BLOCK_N

    tma_bars = gl.allocate_shared_memory(
        gl.int64, [NUM_BUFFERS, 1], mbarrier.MBarrierLayout()
    )
    mma_bars = gl.allocate_shared_memory(
        gl.int64, [NUM_BUFFERS, 1], mbarrier.MBarrierLayout()
    )
    for i in gl.static_range(NUM_BUFFERS):
        mbarrier.init(tma_bars.index(i), count=1)
        mbarrier.init(mma_bars.index(i), count=1)

    acc_tmem = allocate_tensor_memory(gl.float32, [BLOCK_M, BLOCK_N], TMEM_LAYOUT)
    idx = 0
    phase = 0
    use_acc = False
    for k in range(0, K, BLOCK_K):
        a = a_bufs.index(idx)
        b = b_bufs.index(idx)
        tma_bar = tma_bars.index(idx)
        mma_bar = mma_bars.index(idx)
        mbarrier.expect(
            tma_bar, a_desc.block_type.nbytes + b_desc.block_type.nbytes
        )
        tma.async_copy_global_to_shared(a_desc, [off_m, k], tma_bar, a)
        tma.async_copy_global_to_shared(
            b_desc, [off_n, k] if TRANS_B else [k, off_n], tma_bar, b
        )
        mbarrier.wait(tma_bar, phase=phase)

        if TRANS_B:
            b = b.permute((1, 0))
        tcgen05_mma(a, b, acc_tmem, use_acc=use_acc)
        tcgen05_commit(mma_bar)
        mbarrier.wait(mma_bar, phase=phase)
        use_acc = True

        idx += 1
        if idx == NUM_BUFFERS:
            idx = 0
            phase ^= 1

    for i in gl.static_range(NUM_BUFFERS):
        mbarrier.invalidate(tma_bars.index(i))
        mbarrier.invalidate(mma_bars.index(i))

    acc = acc_tmem.load(TMEM_REG)
    c_smem = gl.allocate_shared_memory(DTYPE, [BLOCK_M, BLOCK_N], C_LAYOUT)
    c_smem.store(acc.to(DTYPE))
    fence_async_shared()
    tma.async_copy_shared_to_global(c_desc, [off_m, off_n], c_smem)
    tma.store_wait(pendings=0)

# config = {"BLOCK_K": 128, "BLOCK_M": 128, "BLOCK_N": 128, "arch": "sm_100", "dtype": "bf16", "num_buffers": 1, "num_warps": 4, "trans_b": 0}
# arch = sm_100


// ===== COMPILED SASS (sm_100a) =====

	.target	sm_100a

	.elftype	@"ET_EXEC"


//--------------------- .note.nv.tkinfo           --------------------------
	.section	.note.nv.tkinfo,"",@"SHT_NOTE"
	.sectionflags	@"SHF_NOTE_NV_TKINFO"
	.tkinfo
        /*0018*/ 	.word	0x00000081
        /*0030*/ 	.string	""
        /*0030*/ 	.string	"ptxas-blackwell"
        /*0030*/ 	.string	"Cuda compilation tools, release 12.9, V12.9.86"
        /*0030*/ 	.string	"Build cuda_12.9.r12.9/compiler.36037853_0"
        /*0030*/ 	.string	"-v  -suppress-debug-info  -lineinfo  -arch sm_100a "



//--------------------- .note.nv.cuver            --------------------------
	.section	.note.nv.cuver,"",@"SHT_NOTE"
	.sectionflags	@"SHF_NOTE_NV_CUVER"
        /*0018*/ 	.short	0x0001
        /*001a*/ 	.short	0x0064
        /*001c*/ 	.short	0x0001
        /*001e*/ 	.short	0x0000
        /*0020*/ 	.short	0x0001
        /*0022*/ 	.short	0x0000


//--------------------- .nv.info                  --------------------------
	.section	.nv.info,"",@"SHT_CUDA_INFO"
	.align	4


	//----- nvinfo : EIATTR_REGCOUNT
	.align		4
        /*0000*/ 	.byte	0x04, 0x2f
        /*0002*/ 	.short	(.L_4 - .L_3)
	.align		4
.L_3:
        /*0004*/ 	.word	index@(gluon_tcgen05)
        /*0008*/ 	.word	0x00000087


	//----- nvinfo : EIATTR_FRAME_SIZE
	.align		4
.L_4:
        /*000c*/ 	.byte	0x04, 0x11
        /*000e*/ 	.short	(.L_6 - .L_5)
	.align		4
.L_5:
        /*0010*/ 	.word	index@($__internal_2_$__cuda_sm10x_tcgen05_guardrail_trap_unallocated_columns_being_dealloced)
        /*0014*/ 	.word	0x00000000


	//----- nvinfo : EIATTR_FRAME_SIZE
	.align		4
.L_6:
        /*0018*/ 	.byte	0x04, 0x11
        /*001a*/ 	.short	(.L_8 - .L_7)
	.align		4
.L_7:
        /*001c*/ 	.word	index@($__internal_1_$__cuda_sm10x_tcgen05_guardrail_trap_phase_invalid_during_alloc)
        /*0020*/ 	.word	0x00000000


	//----- nvinfo : EIATTR_FRAME_SIZE
	.align		4
.L_8:
        /*0024*/ 	.byte	0x04, 0x11
        /*0026*/ 	.short	(.L_10 - .L_9)
	.align		4
.L_9:
        /*0028*/ 	.word	index@($__internal_0_$__cuda_sm10x_tcgen05_guardrail_trap_col_being_dealloced_not_returned_by_alloc)
        /*002c*/ 	.word	0x00000000


	//----- nvinfo : EIATTR_FRAME_SIZE
	.align		4
.L_10:
        /*0030*/ 	.byte	0x04, 0x11
        /*0032*/ 	.short	(.L_12 - .L_11)
	.align		4
.L_11:
        /*0034*/ 	.word	index@(gluon_tcgen05)
        /*0038*/ 	.word	0x00000000


	//----- nvinfo : EIATTR_MIN_STACK_SIZE
	.align		4
.L_12:
        /*003c*/ 	.byte	0x04, 0x12
        /*003e*/ 	.short	(.L_14 - .L_13)
	.align		4
.L_13:
        /*0040*/ 	.word	index@(gluon_tcgen05)
        /*0044*/ 	.word	0x00000000
.L_14:


//--------------------- .nv.info.gluon_tcgen05    --------------------------
	.section	.nv.info.gluon_tcgen05,"",@"SHT_CUDA_INFO"
	.sectionflags	@""
	.align	4


	//----- nvinfo : EIATTR_CUDA_API_VERSION
	.align		4
        /*0000*/ 	.byte	0x04, 0x37
        /*0002*/ 	.short	(.L_16 - .L_15)
.L_15:
        /*0004*/ 	.word	0x00000081


	//----- nvinfo : EIATTR_KPARAM_INFO
	.align		4
.L_16:
        /*0008*/ 	.byte	0x04, 0x17
        /*000a*/ 	.short	(.L_18 - .L_17)
.L_17:
        /*000c*/ 	.word	0x00000000
        /*0010*/ 	.short	0x000a
        /*0012*/ 	.short	0x0048
        /*0014*/ 	.byte	0x00, 0xf4, 0x21, 0x00


	//----- nvinfo : EIATTR_KPARAM_INFO
	.align		4
.L_18:
        /*0018*/ 	.byte	0x04, 0x17
        /*001a*/ 	.short	(.L_20 - .L_19)
.L_19:
        /*001c*/ 	.word	0x00000000
        /*0020*/ 	.short	0x0009
        /*0022*/ 	.short	0x0040
        /*0024*/ 	.byte	0x00, 0xf4, 0x21, 0x00


	//----- nvinfo : EIATTR_KPARAM_INFO
	.align		4
.L_20:
        /*0028*/ 	.byte	0x04, 0x17
        /*002a*/ 	.short	(.L_22 - .L_21)
.L_21:
        /*002c*/ 	.word	0x00000000
        /*0030*/ 	.short	0x0008
        /*0032*/ 	.short	0x0038
        /*0034*/ 	.byte	0x00, 0xf0, 0x21, 0x00


	//----- nvinfo : EIATTR_KPARAM_INFO
	.align		4
.L_22:
        /*0038*/ 	.byte	0x04, 0x17
        /*003a*/ 	.short	(.L_24 - .L_23)
.L_23:
        /*003c*/ 	.word	0x00000000
        /*0040*/ 	.short	0x0007
        /*0042*/ 	.short	0x0030
        /*0044*/ 	.byte	0x00, 0xf0, 0x21, 0x00


	//----- nvinfo : EIATTR_KPARAM_INFO
	.align		4
.L_24:
        /*0048*/ 	.byte	0x04, 0x17
        /*004a*/ 	.short	(.L_26 - .L_25)
.L_25:
        /*004c*/ 	.word	0x00000000
        /*0050*/ 	.short	0x0006
        /*0052*/ 	.short	0x0028
        /*0054*/ 	.byte	0x00, 0xf0, 0x21, 0x00


	//----- nvinfo : EIATTR_KPARAM_INFO
	.align		4
.L_26:
        /*0058*/ 	.byte	0x04, 0x17
        /*005a*/ 	.short	(.L_28 - .L_27)
.L_27:
        /*005c*/ 	.word	0x00000000
        /*0060*/ 	.short	0x0005
        /*0062*/ 	.short	0x0020
        /*0064*/ 	.byte	0x00, 0xf0, 0x11, 0x00


	//----- nvinfo : EIATTR_KPARAM_INFO
	.align		4
.L_28:
        /*0068*/ 	.byte	0x04, 0x17
        /*006a*/ 	.short	(.L_30 - .L_29)
.L_29:
        /*006c*/ 	.word	0x00000000
        /*0070*/ 	.short	0x0004
        /*0072*/ 	.short	0x001c
        /*0074*/ 	.byte	0x00, 0xf0, 0x11, 0x00


	//----- nvinfo : EIATTR_KPARAM_INFO
	.align		4
.L_30:
        /*0078*/ 	.byte	0x04, 0x17
        /*007a*/ 	.short	(.L_32 - .L_31)
.L_31:
        /*007c*/ 	.word	0x00000000
        /*0080*/ 	.short	0x0003
        /*0082*/ 	.short	0x0018
        /*0084*/ 	.byte	0x00, 0xf0, 0x11, 0x00


	//----- nvinfo : EIATTR_KPARAM_INFO
	.align		4
.L_32:
        /*0088*/ 	.byte	0x04, 0x17
        /*008a*/ 	.short	(.L_34 - .L_33)
.L_33:
        /*008c*/ 	.word	0x00000000
        /*0090*/ 	.short	0x0002
        /*0092*/ 	.short	0x0010
        /*0094*/ 	.byte	0x00, 0xf4, 0x21, 0x00


	//----- nvinfo : EIATTR_KPARAM_INFO
	.align		4
.L_34:
        /*0098*/ 	.byte	0x04, 0x17
        /*009a*/ 	.short	(.L_36 - .L_35)
.L_35:
        /*009c*/ 	.word	0x00000000
        /*00a0*/ 	.short	0x0001
        /*00a2*/ 	.short	0x0008
        /*00a4*/ 	.byte	0x00, 0xf4, 0x21, 0x00


	//----- nvinfo : EIATTR_KPARAM_INFO
	.align		4
.L_36:
        /*00a8*/ 	.byte	0x04, 0x17
        /*00aa*/ 	.short	(.L_38 - .L_37)
.L_37:
        /*00ac*/ 	.word	0x00000000
        /*00b0*/ 	.short	0x0000
        /*00b2*/ 	.short	0x0000
        /*00b4*/ 	.byte	0x00, 0xf4, 0x21, 0x00


	//----- nvinfo : EIATTR_AT_ENTRY_FRAGMENTS
	.align		4
.L_38:
        /*00b8*/ 	.byte	0x04, 0x4f
        /*00ba*/ 	.short	(.L_40 - .L_39)


	//   ....[0]....
.L_39:
        /*00bc*/ 	.word	0x00000004


	//----- nvinfo : EIATTR_RESERVED_SMEM_USED
	.align		4
.L_40:
        /*00c0*/ 	.byte	0x01, 0x41
	.zero		2


	//----- nvinfo : EIATTR_SPARSE_MMA_MASK
	.align		4
        /*00c4*/ 	.byte	0x03, 0x50
        /*00c6*/ 	.short	0x0000


	//----- nvinfo : EIATTR_TCGEN05_1CTA_USED
	.align		4
        /*00c8*/ 	.byte	0x01, 0x51
	.zero		2


	//----- nvinfo : EIATTR_MAXREG_COUNT
	.align		4
        /*00cc*/ 	.byte	0x03, 0x1b
        /*00ce*/ 	.short	0x00ff


	//----- nvinfo : EIATTR_NUM_BARRIERS
	.align		4
        /*00d0*/ 	.byte	0x02, 0x4c
        /*00d2*/ 	.byte	0x01
	.zero		1


	//----- nvinfo : EIATTR_INT_WARP_WIDE_INSTR_OFFSETS
	.align		4
        /*00d4*/ 	.byte	0x04, 0x31
        /*00d6*/ 	.short	(.L_42 - .L_41)


	//   ....[0]....
.L_41:
        /*00d8*/ 	.word	0x00001730


	//   ....[1]....
        /*00dc*/ 	.word	0x00001750


	//   ....[2]....
        /*00e0*/ 	.word	0x000017d0


	//   ....[3]....
        /*00e4*/ 	.word	0x000018e0


	//   ....[4]....
        /*00e8*/ 	.word	0x000018f0


	//   ....[5]....
        /*00ec*/ 	.word	0x00001960


	//   ....[6]....
        /*00f0*/ 	.word	0x00001970


	//   ....[7]....
        /*00f4*/ 	.word	0x00001d60


	//   ....[8]....
        /*00f8*/ 	.word	0x00001d70


	//   ....[9]....
        /*00fc*/ 	.word	0x00001ec0


	//   ....[10]....
        /*0100*/ 	.word	0x00001f10


	//   ....[11]....
        /*0104*/ 	.word	0x00001f20


	//   ....[12]....
        /*0108*/ 	.word	0x00001f60


	//   ....[13]....
        /*010c*/ 	.word	0x000021b0


	//   ....[14]....
        /*0110*/ 	.word	0x000021c0


	//   ....[15]....
        /*0114*/ 	.word	0x000023d0


	//   ....[16]....
        /*0118*/ 	.word	0x000023e0


	//   ....[17]....
        /*011c*/ 	.word	0x00002b50


	//   ....[18]....
        /*0120*/ 	.word	0x00002ba0


	//----- nvinfo : EIATTR_COOP_GROUP_MASK_REGIDS
	.align		4
.L_42:
        /*0124*/ 	.byte	0x04, 0x29
        /*0126*/ 	.short	(.L_44 - .L_43)


	//   ....[0]....
.L_43:
        /*0128*/ 	.word	0xffffffff


	//   ....[1]....
        /*012c*/ 	.word	0xffffffff


	//   ....[2]....
        /*0130*/ 	.word	0xffffffff


	//   ....[3]....
        /*0134*/ 	.word	0xffffffff


	//   ....[4]....
        /*0138*/ 	.word	0xffffffff


	//   ....[5]....
        /*013c*/ 	.word	0xffffffff


	//   ....[6]....
        /*0140*/ 	.word	0xffffffff


	//   ....[7]....
        /*0144*/ 	.word	0xffffffff


	//   ....[8]....
        /*0148*/ 	.word	0xffffffff


	//   ....[9]....
        /*014c*/ 	.word	0xffffffff


	//----- nvinfo : EIATTR_COOP_GROUP_INSTR_OFFSETS
	.align		4
.L_44:
        /*0150*/ 	.byte	0x04, 0x28
        /*0152*/ 	.short	(.L_46 - .L_45)


	//   ....[0]....
.L_45:
        /*0154*/ 	.word	0x00000050


	//   ....[1]....
        /*0158*/ 	.word	0x00000310


	//   ....[2]....
        /*015c*/ 	.word	0x00000500


	//   ....[3]....
        /*0160*/ 	.word	0x000009c0


	//   ....[4]....
        /*0164*/ 	.word	0x00000b00


	//   ....[5]....
        /*0168*/ 	.word	0x00000fb0


	//   ....[6]....
        /*016c*/ 	.word	0x000010f0


	//   ....[7]....
        /*0170*/ 	.word	0x000015e0


	//   ....[8]....
        /*0174*/ 	.word	0x000029e0


	//   ....[9]....
        /*0178*/ 	.word	0x00002c50


	//----- nvinfo : EIATTR_VRC_CTA_INIT_COUNT
	.align		4
.L_46:
        /*017c*/ 	.byte	0x02, 0x4a
        /*017e*/ 	.byte	0x80
	.zero		1


	//----- nvinfo : EIATTR_MBARRIER_INSTR_OFFSETS
	.align		4
        /*0180*/ 	.byte	0x04, 0x39
        /*0182*/ 	.short	(.L_48 - .L_47)


	//   ....[0]....
.L_47:
        /*0184*/ 	.word	0x000017f0
        /*0188*/ 	.word	0x000000ff
        /*018c*/ 	.word	0x00010000
        /*0190*/ 	.short	0x0100
        /*0192*/ 	.byte	0x0a
	.zero		1


	//   ....[1]....
        /*0194*/ 	.word	0x00001800
        /*0198*/ 	.word	0x000000ff
        /*019c*/ 	.word	0x00010010
        /*01a0*/ 	.short	0x0100
        /*01a2*/ 	.byte	0x0a
	.zero		1


	//   ....[2]....
        /*01a4*/ 	.word	0x00001b60
        /*01a8*/ 	.word	0x000000ff
        /*01ac*/ 	.word	0x00010000
        /*01b0*/ 	.short	0x010a
        /*01b2*/ 	.byte	0x0a
	.zero		1


	//   ....[3]....
        /*01b4*/ 	.word	0x00001dc0
        /*01b8*/ 	.word	0x000000ff
        /*01bc*/ 	.word	0x00010010
        /*01c0*/ 	.short	0x010a
        /*01c2*/ 	.byte	0x0a
	.zero		1


	//   ....[4]....
        /*01c4*/ 	.word	0x00001fd0
        /*01c8*/ 	.word	0x000000ff
        /*01cc*/ 	.word	0x00010000
        /*01d0*/ 	.short	0x010a
        /*01d2*/ 	.byte	0x0a
	.zero		1


	//   ....[5]....
        /*01d4*/ 	.word	0x00002200
        /*01d8*/ 	.word	0x000000ff
        /*01dc*/ 	.word	0x00010010
        /*01e0*/ 	.short	0x010a
        /*01e2*/ 	.byte	0x0a
	.zero		1


	//   ....[6]....
        /*01e4*/ 	.word	0x00002290
        /*01e8*/ 	.word	0x000000ff
        /*01ec*/ 	.word	0x00010000
        /*01f0*/ 	.short	0x0108
        /*01f2*/ 	.byte	0x0a
	.zero		1


	//   ....[7]....
        /*01f4*/ 	.word	0x000022a0
        /*01f8*/ 	.word	0x000000ff
        /*01fc*/ 	.word	0x00010010
        /*0200*/ 	.short	0x0108
        /*0202*/ 	.byte	0x0a
	.zero		1


	//   ....[8]....
        /*0204*/ 	.word	0x00002c70
        /*0208*/ 	.word	0x000000ff
        /*020c*/ 	.word	0x00010000
        /*0210*/ 	.short	0x010a
        /*0212*/ 	.byte	0x0a
	.zero		1


	//   ....[9]....
        /*0214*/ 	.word	0x00002ca0
        /*0218*/ 	.word	0x000000ff
        /*021c*/ 	.word	0x00010010
        /*0220*/ 	.short	0x010a
        /*0222*/ 	.byte	0x0a
	.zero		1


	//   ....[10]....
        /*0224*/ 	.word	0x00002cd0
        /*0228*/ 	.word	0x000000ff
        /*022c*/ 	.word	0x00010000
        /*0230*/ 	.short	0x010a
        /*0232*/ 	.byte	0x0a
	.zero		1


	//   ....[11]....
        /*0234*/ 	.word	0x00002d00
        /*0238*/ 	.word	0x000000ff
        /*023c*/ 	.word	0x00010010
        /*0240*/ 	.short	0x010a
        /*0242*/ 	.byte	0x0a
	.zero		1


	//----- nvinfo : EIATTR_NUM_MBARRIERS
	.align		4
.L_48:
        /*0244*/ 	.byte	0x03, 0x38
        /*0246*/ 	.short	0x0002


	//----- nvinfo : EIATTR_EXIT_INSTR_OFFSETS
	.align		4
        /*0248*/ 	.byte	0x04, 0x1c
        /*024a*/ 	.short	(.L_50 - .L_49)


	//   ....[0]....
.L_49:
        /*024c*/ 	.word	0x00002c60


	//----- nvinfo : EIATTR_REQNTID
	.align		4
.L_50:
        /*0250*/ 	.byte	0x04, 0x10
        /*0252*/ 	.short	(.L_52 - .L_51)
.L_51:
        /*0254*/ 	.word	0x00000080
        /*0258*/ 	.word	0x00000001
        /*025c*/ 	.word	0x00000001


	//----- nvinfo : EIATTR_CRS_STACK_SIZE
	.align		4
.L_52:
        /*0260*/ 	.byte	0x04, 0x1e
        /*0262*/ 	.short	(.L_54 - .L_53)
.L_53:
        /*0264*/ 	.word	0x00000000


	//----- nvinfo : EIATTR_CBANK_PARAM_SIZE
	.align		4
.L_54:
        /*0268*/ 	.byte	0x03, 0x19
        /*026a*/ 	.short	0x0050


	//----- nvinfo : EIATTR_PARAM_CBANK
	.align		4
        /*026c*/ 	.byte	0x04, 0x0a
        /*026e*/ 	.short	(.L_56 - .L_55)
	.align		4
.L_55:
        /*0270*/ 	.word	index@(.nv.constant0.gluon_tcgen05)
        /*0274*/ 	.short	0x0380
        /*0276*/ 	.short	0x0050


	//----- nvinfo : EIATTR_SW_WAR
	.align		4
.L_56:
        /*0278*/ 	.byte	0x04, 0x36
        /*027a*/ 	.short	(.L_58 - .L_57)
.L_57:
        /*027c*/ 	.word	0x00000008
.L_58:


//--------------------- .nv.compat                --------------------------
	.section	.nv.compat,"",@"SHT_CUDA_COMPAT_INFO"
	.align	4
        /*0000*/ 	.byte	0x02, 0x02, 0x02, 0x00, 0x02, 0x05, 0x05, 0x00, 0x02, 0x03, 0x03, 0x00, 0x02, 0x06, 0x01, 0x00


//--------------------- .nv.callgraph             --------------------------
	.section	.nv.callgraph,"",@"SHT_CUDA_CALLGRAPH"
	.align	4
	.sectionentsize	8
	.align		4
        /*0000*/ 	.word	0x00000000
	.align		4
        /*0004*/ 	.word	0xffffffff
	.align		4
        /*0008*/ 	.word	0x00000000
	.align		4
        /*000c*/ 	.word	0xfffffffe
	.align		4
        /*0010*/ 	.word	0x00000000
	.align		4
        /*0014*/ 	.word	0xfffffffd
	.align		4
        /*0018*/ 	.word	0x00000000
	.align		4
        /*001c*/ 	.word	0xfffffffc


//--------------------- .text.gluon_tcgen05       --------------------------
	.section	.text.gluon_tcgen05,"ax",@progbits
	.align	128
        .global         gluon_tcgen05
        .type           gluon_tcgen05,@function
        .size           gluon_tcgen05,(.L_x_73 - gluon_tcgen05)
        .other          gluon_tcgen05,@"STO_CUDA_ENTRY STV_DEFAULT"
gluon_tcgen05:
.text.gluon_tcgen05:
[----:B------:R-:W1:Y:S01]  /*0000*/  LDC R1, c[0x0][0x37c] ;  /* 0x0000df00ff017b82 */ /* 0x000e620000000800 */
[----:B------:R-:W2:Y:S02]  /*0010*/  S2R R0, SR_TID.X ;  /* 0x0000000000007919 */ /* 0x000ea40000002100 */
[----:B--2---:R-:W-:-:S13]  /*0020*/  ISETP.GE.U32.AND P2, PT, R0, 0x20, PT ;  /* 0x000000200000780c */ /* 0x004fda0003f46070 */
[----:B------:R-:W-:Y:S05]  /*0030*/  @P2 BRA `(.L_x_0) ;  /* 0x0000000000b82947 */ /* 0x000fea0003800000 */
[----:B------:R-:W2:Y:S01]  /*0040*/  S2UR UR6, SR_CgaCtaId ;  /* 0x00000000000679c3 */ /* 0x000ea20000008800 */
[----:B------:R-:W-:Y:S01]  /*0050*/  NOP ;  /* 0x0000000000007918 */ /* 0x000fe20000000000 */
[----:B------:R-:W-:Y:S02]  /*0060*/  UMOV UR4, 0x40 ;  /* 0x0000004000047882 */ /* 0x000fe40000000000 */
[----:B--2---:R-:W-:-:S09]  /*0070*/  ULEA UR4, UR6, UR4, 0x18 ;  /* 0x0000000406047291 */ /* 0x004fd2000f8ec0ff */
[----:B------:R-:W2:Y:S01]  /*0080*/  LDS.U8 R2, [UR4] ;  /* 0x00000004ff027984 */ /* 0x000ea20008000000 */
[----:B------:R-:W-:Y:S02]  /*0090*/  UMOV UR4, 0x400 ;  /* 0x0000040000047882 */ /* 0x000fe40000000000 */
[----:B------:R-:W-:Y:S01]  /*00a0*/  ULEA UR4, UR6, UR4, 0x18 ;  /* 0x0000000406047291 */ /* 0x000fe2000f8ec0ff */
[----:B--2---:R-:W-:-:S13]  /*00b0*/  ISETP.NE.AND P0, PT, R2, RZ, PT ;  /* 0x000000ff0200720c */ /* 0x004fda0003f05270 */
[----:B------:R-:W-:Y:S05]  /*00c0*/  @P0 BRA `(.L_x_1) ;  /* 0x00000000007c0947 */ /* 0x000fea0003800000 */
[----:B------:R-:W-:-:S13]  /*00d0*/  ELECT P0, URZ, PT ;  /* 0x0000000000ff782f */ /* 0x000fda0003800000 */
[----:B------:R-:W-:Y:S05]  /*00e0*/  @!P0 BRA `(.L_x_2) ;  /* 0x0000000000848947 */ /* 0x000fea0003800000 */
[----:B------:R-:W-:Y:S01]  /*00f0*/  UMOV UR5, 0x4 ;  /* 0x0000000400057882 */ /* 0x000fe20000000000 */
[----:B------:R-:W-:Y:S02]  /*0100*/  IMAD.MOV.U32 R5, RZ, RZ, 0x1 ;  /* 0x00000001ff057424 */ /* 0x000fe400078e00ff */
[----:B------:R-:W-:Y:S02]  /*0110*/  IMAD.MOV.U32 R3, RZ, RZ, 0xf ;  /* 0x0000000fff037424 */ /* 0x000fe400078e00ff */
[----:B------:R-:W-:Y:S04]  /*0120*/  DEPBAR.LE SB2, 0x36 ;  /* 0x0000ad800000791a */ /* 0x000fe80000000000 */
[----:B------:R-:W2:Y:S02]  /*0130*/  UTCATOMSWS.FIND_AND_SET.ALIGN UP0, UR5, UR5 ;  /* 0x00000005000575e3 */ /* 0x000ea40008000800 */
[----:B--2---:R-:W-:-:S04]  /*0140*/  PLOP3.LUT P0, PT, PT, PT, UP0, 0x80, 0x8 ;  /* 0x000000000008781c */ /* 0x004fc80003f0f008 */
[----:B------:R-:W-:-:S04]  /*0150*/  SEL R2, RZ, 0xffffffff, !P0 ;  /* 0xffffffffff027807 */ /* 0x000fc80004000000 */
[----:B------:R-:W-:Y:S01]  /*0160*/  ISETP.NE.AND P0, PT, R2, RZ, PT ;  /* 0x000000ff0200720c */ /* 0x000fe20003f05270 */
[----:B------:R-:W-:-:S12]  /*0170*/  IMAD.U32 R2, RZ, RZ, UR5 ;  /* 0x00000005ff027e24 */ /* 0x000fd8000f8e00ff */
[----:B------:R-:W-:Y:S05]  /*0180*/  @P0 BRA `(.L_x_3) ;  /* 0x0000000000240947 */ /* 0x000fea0003800000 */
.L_x_4:
[----:B------:R-:W-:Y:S05]  /*0190*/  NANOSLEEP 0x64 ;  /* 0x000000640000795d */ /* 0x000fea0003800000 */
[----:B------:R-:W-:-:S05]  /*01a0*/  UMOV UR5, 0x4 ;  /* 0x0000000400057882 */ /* 0x000fca0000000000 */
[----:B------:R-:W-:Y:S04]  /*01b0*/  DEPBAR.LE SB2, 0x36 ;  /* 0x0000ad800000791a */ /* 0x000fe80000000000 */
[----:B------:R-:W2:Y:S02]  /*01c0*/  UTCATOMSWS.FIND_AND_SET.ALIGN UP0, UR5, UR5 ;  /* 0x00000005000575e3 */ /* 0x000ea40008000800 */
[----:B--2---:R-:W-:-:S04]  /*01d0*/  PLOP3.LUT P0, PT, PT, PT, UP0, 0x80, 0x8 ;  /* 0x000000000008781c */ /* 0x004fc80003f0f008 */
[----:B------:R-:W-:-:S04]  /*01e0*/  SEL R2, RZ, 0xffffffff, !P0 ;  /* 0xffffffffff027807 */ /* 0x000fc80004000000 */
[----:B------:R-:W-:Y:S01]  /*01f0*/  ISETP.NE.AND P0, PT, R2, RZ, PT ;  /* 0x000000ff0200720c */ /* 0x000fe20003f05270 */
[----:B------:R-:W-:-:S12]  /*0200*/  IMAD.U32 R2, RZ, RZ, UR5 ;  /* 0x00000005ff027e24 */ /* 0x000fd8000f8e00ff */
[----:B------:R-:W-:Y:S05]  /*0210*/  @!P0 BRA `(.L_x_4) ;  /* 0xfffffffc00dc8947 */ /* 0x000fea000383ffff */
.L_x_3:
[C---:B------:R-:W-:Y:S01]  /*0220*/  VIADD R4, R2.reuse, 0x10 ;  /* 0x0000001002047836 */ /* 0x040fe20000000000 */
[----:B------:R-:W-:Y:S01]  /*0230*/  UMOV UR5, 0x50 ;  /* 0x0000005000057882 */ /* 0x000fe20000000000 */
[----:B------:R-:W-:Y:S01]  /*0240*/  SHF.L.U32 R3, R3, R2, RZ ;  /* 0x0000000203037219 */ /* 0x000fe200000006ff */
[----:B------:R-:W-:Y:S01]  /*0250*/  ULEA UR5, UR6, UR5, 0x18 ;  /* 0x0000000506057291 */ /* 0x000fe2000f8ec0ff */
[----:B------:R-:W-:Y:S01]  /*0260*/  IMAD.SHL.U32 R2, R2, 0x20, RZ ;  /* 0x0000002002027824 */ /* 0x000fe200078e00ff */
[----:B------:R-:W-:-:S04]  /*0270*/  SHF.L.U32 R4, R5, R4, RZ ;  /* 0x0000000405047219 */ /* 0x000fc800000006ff */
[----:B------:R-:W-:-:S05]  /*0280*/  LOP3.LUT R3, R4, R3, RZ, 0xfc, !PT ;  /* 0x0000000304037212 */ /* 0x000fca00078efcff */
[----:B------:R2:W-:Y:S04]  /*0290*/  ATOMS.OR RZ, [UR5], R3 ;  /* 0x00000003ffff798c */ /* 0x0005e8000b000005 */
[----:B------:R2:W-:Y:S01]  /*02a0*/  STS [UR4], R2 ;  /* 0x00000002ff007988 */ /* 0x0005e20008000804 */
[----:B------:R-:W-:Y:S05]  /*02b0*/  BRA `(.L_x_2) ;  /* 0x0000000000107947 */ /* 0x000fea0003800000 */
.L_x_1:
[----:B------:R-:W-:Y:S01]  /*02c0*/  IMAD.MOV.U32 R3, RZ, RZ, -0x1 ;  /* 0xffffffffff037424 */ /* 0x000fe200078e00ff */
[----:B------:R-:W-:-:S04]  /*02d0*/  MOV R2, 0x300 ;  /* 0x0000030000027802 */ /* 0x000fc80000000f00 */
[----:B------:R2:W-:Y:S03]  /*02e0*/  STS [UR4], R3 ;  /* 0x00000003ff007988 */ /* 0x0005e60008000804 */
[----:B-12---:R-:W-:Y:S05]  /*02f0*/  CALL.REL.NOINC `($__internal_1_$__cuda_sm10x_tcgen05_guardrail_trap_phase_invalid_during_alloc) ;  /* 0x0000002800987944 */ /* 0x006fea0003c00000 */
.L_x_2:
[----:B------:R-:W-:Y:S05]  /*0300*/  WARPSYNC.ALL ;  /* 0x0000000000007948 */ /* 0x000fea0003800000 */
[----:B------:R-:W-:Y:S01]  /*0310*/  NOP ;  /* 0x0000000000007918 */ /* 0x000fe20000000000 */
.L_x_0:
[----:B------:R-:W3:Y:S08]  /*0320*/  S2UR UR4, SR_CgaCtaId ;  /* 0x00000000000479c3 */ /* 0x000ef00000008800 */
[----:B------:R-:W-:Y:S01]  /*0330*/  BAR.SYNC.DEFER_BLOCKING 0x0 ;  /* 0x0000000000007b1d */ /* 0x000fe20000010000 */
[----:B------:R-:W-:-:S05]  /*0340*/  LOP3.LUT R132, R0, 0x7f, RZ, 0xc0, !PT ;  /* 0x0000007f00847812 */ /* 0x000fca00078ec0ff */
[----:B------:R-:W-:Y:S02]  /*0350*/  UMOV UR10, 0x400 ;  /* 0x00000400000a7882 */ /* 0x000fe40000000000 */
[----:B------:R-:W4:Y:S08]  /*0360*/  LDC R4, c[0x0][0x398] ;  /* 0x0000e600ff047b82 */ /* 0x000f300000000800 */
[----:B------:R-:W5:Y:S01]  /*0370*/  LDC R12, c[0x0][0x3a0] ;  /* 0x0000e800ff0c7b82 */ /* 0x000f620000000800 */
[----:B---3--:R-:W-:-:S07]  /*0380*/  ULEA UR10, UR4, UR10, 0x18 ;  /* 0x0000000a040a7291 */ /* 0x008fce000f8ec0ff */
[----:B------:R-:W3:Y:S02]  /*0390*/  S2UR UR15, SR_CTAID.Y ;  /* 0x00000000000f79c3 */ /* 0x000ee40000002600 */
[----:B--2---:R-:W2:Y:S06]  /*03a0*/  LDS R3, [UR10] ;  /* 0x0000000aff037984 */ /* 0x004eac0008000800 */
[----:B------:R-:W-:Y:S06]  /*03b0*/  BAR.SYNC.DEFER_BLOCKING 0x0 ;  /* 0x0000000000007b1d */ /* 0x000fec0000010000 */
[----:B------:R-:W-:Y:S05]  /*03c0*/  @P2 BRA `(.L_x_5) ;  /* 0x0000000000182947 */ /* 0x000fea0003800000 */
[----:B------:R-:W-:Y:S01]  /*03d0*/  ELECT P0, URZ, PT ;  /* 0x0000000000ff782f */ /* 0x000fe20003800000 */
[----:B------:R-:W-:Y:S01]  /*03e0*/  IMAD.MOV.U32 R2, RZ, RZ, 0x1 ;  /* 0x00000001ff027424 */ /* 0x000fe200078e00ff */
[----:B------:R-:W-:Y:S01]  /*03f0*/  UMOV UR5, 0x40 ;  /* 0x0000004000057882 */ /* 0x000fe20000000000 */
[----:B------:R-:W-:Y:S01]  /*0400*/  UVIRTCOUNT.DEALLOC.SMPOOL 0x80 ;  /* 0x000000800000784c */ /* 0x000fe20000000000 */
[----:B------:R-:W-:-:S09]  /*0410*/  ULEA UR5, UR4, UR5, 0x18 ;  /* 0x0000000504057291 */ /* 0x000fd2000f8ec0ff */
[----:B------:R5:W-:Y:S03]  /*0420*/  @P0 STS.U8 [UR5], R2 ;  /* 0x00000002ff000988 */ /* 0x000be60008000005 */
.L_x_5:
[----:B------:R-:W5:Y:S01]  /*0430*/  S2UR UR4, SR_CTAID.Z ;  /* 0x00000000000479c3 */ /* 0x000f620000002700 */
[----:B------:R-:W4:Y:S01]  /*0440*/  LDCU UR5, c[0x0][0x370] ;  /* 0x00006e00ff0577ac */ /* 0x000f220008000800 */
[----:B------:R-:W-:Y:S01]  /*0450*/  ISETP.GE.U32.AND P0, PT, R132, 0x20, PT ;  /* 0x000000208400780c */ /* 0x000fe20003f06070 */
[----:B----4-:R-:W-:Y:S01]  /*0460*/  VIADD R4, R4, 0xffffffff ;  /* 0xffffffff04047836 */ /* 0x010fe20000000000 */
[C---:B------:R-:W-:Y:S01]  /*0470*/  ISETP.NE.U32.AND P3, PT, R132.reuse, RZ, PT ;  /* 0x000000ff8400720c */ /* 0x040fe20003f65070 */
[----:B------:R-:W5:Y:S01]  /*0480*/  LDCU UR6, c[0x0][0x374] ;  /* 0x00006e80ff0677ac */ /* 0x000f620008000800 */
[----:B------:R-:W-:Y:S01]  /*0490*/  LEA R10, R132, UR10, 0x2 ;  /* 0x0000000a840a7c11 */ /* 0x000fe2000f8e10ff */
[----:B-----5:R-:W-:Y:S01]  /*04a0*/  VIADD R11, R12, 0xffffffff ;  /* 0xffffffff0c0b7836 */ /* 0x020fe20000000000 */
[----:B------:R-:W4:Y:S01]  /*04b0*/  S2UR UR27, SR_CTAID.X ;  /* 0x00000000001b79c3 */ /* 0x000f220000002500 */
[----:B------:R-:W5:Y:S01]  /*04c0*/  LDCU.64 UR12, c[0x0][0x3c0] ;  /* 0x00007800ff0c77ac */ /* 0x000f620008000a00 */
[----:B--2---:R-:W-:Y:S01]  /*04d0*/  R2UR UR32, R3 ;  /* 0x00000000032072ca */ /* 0x004fe200000e0000 */
[----:B------:R-:W-:Y:S04]  /*04e0*/  BSSY.RECONVERGENT B0, `(.L_x_6) ;  /* 0x0000011000007945 */ /* 0x000fe80003800200 */
[----:B------:R2:W-:Y:S01]  /*04f0*/  @!P0 STS [R10], RZ ;  /* 0x000000ff0a008388 */ /* 0x0005e20000000800 */
[----:B------:R-:W-:-:S03]  /*0500*/  NOP ;  /* 0x0000000000007918 */ /* 0x000fc60000000000 */
[----:B------:R2:W-:Y:S01]  /*0510*/  @!P3 STS [UR10+0x24], R4 ;  /* 0x00002404ff00b988 */ /* 0x0005e2000800080a */
[----:B---3--:R-:W-:-:S03]  /*0520*/  UIMAD UR4, UR4, UR6, UR15 ;  /* 0x00000006040472a4 */ /* 0x008fc6000f8e020f */
[----:B------:R2:W-:Y:S01]  /*0530*/  @!P3 STS [UR10+0x20], R11 ;  /* 0x0000200bff00b988 */ /* 0x0005e2000800080a */
[----:B----4-:R-:W-:-:S04]  /*0540*/  UIMAD UR4, UR4, UR5, UR27 ;  /* 0x00000005040472a4 */ /* 0x010fc8000f8e021b */
[----:B------:R-:W-:-:S04]  /*0550*/  UIMAD UR4, UR4, 0x180, URZ ;  /* 0x00000180040478a4 */ /* 0x000fc8000f8e02ff */
[----:B-----5:R-:W-:-:S04]  /*0560*/  UIADD3 UR8, UP0, UPT, UR4, UR12, URZ ;  /* 0x0000000c04087290 */ /* 0x020fc8000ff1e0ff */
[----:B------:R-:W-:Y:S01]  /*0570*/  ULEA.HI.X.SX32 UR9, UR4, UR13, 0x1, UP0 ;  /* 0x0000000d04097291 */ /* 0x000fe200080f0eff */
[----:B--2---:R-:W-:Y:S11]  /*0580*/  @P3 BRA `(.L_x_7) ;  /* 0x0000000000183947 */ /* 0x004ff60003800000 */
[----:B------:R-:W2:Y:S01]  /*0590*/  LDS R2, [UR10+0x8] ;  /* 0x0000080aff027984 */ /* 0x000ea20008000800 */
[----:B------:R-:W3:Y:S01]  /*05a0*/  LDC.64 R6, c[0x0][0x380] ;  /* 0x0000e000ff067b82 */ /* 0x000ee20000000a00 */
[----:B------:R-:W-:Y:S02]  /*05b0*/  IMAD.MOV.U32 R3, RZ, RZ, 0x70 ;  /* 0x00000070ff037424 */ /* 0x000fe400078e00ff */
[----:B---3--:R3:W-:Y:S03]  /*05c0*/  STS.64 [UR10], R6 ;  /* 0x00000006ff007988 */ /* 0x0087e60008000a0a */
[----:B--2---:R-:W-:-:S05]  /*05d0*/  LOP3.LUT R2, R2, 0x10, R3, 0xd8, !PT ;  /* 0x0000001002027812 */ /* 0x004fca00078ed803 */
[----:B------:R3:W-:Y:S02]  /*05e0*/  STS [UR10+0x8], R2 ;  /* 0x00000802ff007988 */ /* 0x0007e4000800080a */
.L_x_7:
[----:B------:R-:W-:Y:S05]  /*05f0*/  BSYNC.RECONVERGENT B0 ;  /* 0x0000000000007941 */ /* 0x000fea0003800200 */
.L_x_6:
[----:B------:R-:W-:Y:S04]  /*0600*/  BSSY.RECONVERGENT B0, `(.L_x_8) ;  /* 0x000000a000007945 */ /* 0x000fe80003800200 */
[----:B------:R-:W-:Y:S05]  /*0610*/  @P3 BRA `(.L_x_9) ;  /* 0x0000000000203947 */ /* 0x000fea0003800000 */
[----:B---3--:R-:W2:Y:S01]  /*0620*/  LDS R2, [UR10+0x34] ;  /* 0x0000340aff027984 */ /* 0x008ea20008000800 */
[----:B------:R-:W-:Y:S02]  /*0630*/  IMAD.MOV.U32 R3, RZ, RZ, 0x3f000000 ;  /* 0x3f000000ff037424 */ /* 0x000fe400078e00ff */
[----:B------:R-:W-:Y:S01]  /*0640*/  @!P3 IMAD.MOV.U32 R5, RZ, RZ, 0x7f ;  /* 0x0000007fff05b424 */ /* 0x000fe200078e00ff */
[----:B------:R-:W3:Y:S02]  /*0650*/  @!P3 LDS R6, [UR10+0x38] ;  /* 0x0000380aff06b984 */ /* 0x000ee40008000800 */
[----:B--2---:R-:W-:Y:S02]  /*0660*/  LOP3.LUT R2, R2, 0xff000000, R3, 0xb8, !PT ;  /* 0xff00000002027812 */ /* 0x004fe400078eb803 */
[----:B---3--:R-:W-:-:S03]  /*0670*/  @!P3 LOP3.LUT R3, R6, 0xff, R5, 0xb8, !PT ;  /* 0x000000ff0603b812 */ /* 0x008fc600078eb805 */
[----:B------:R2:W-:Y:S04]  /*0680*/  STS [UR10+0x34], R2 ;  /* 0x00003402ff007988 */ /* 0x0005e8000800080a */
[----:B------:R2:W-:Y:S02]  /*0690*/  @!P3 STS [UR10+0x38], R3 ;  /* 0x00003803ff00b988 */ /* 0x0005e4000800080a */
.L_x_9:
[----:B------:R-:W-:Y:S05]  /*06a0*/  BSYNC.RECONVERGENT B0 ;  /* 0x0000000000007941 */ /* 0x000fea0003800200 */
.L_x_8:
[----:B------:R-:W-:Y:S04]  /*06b0*/  BSSY.RECONVERGENT B0, `(.L_x_10) ;  /* 0x000000e000007945 */ /* 0x000fe80003800200 */
[----:B------:R-:W-:Y:S05]  /*06c0*/  @P3 BRA `(.L_x_11) ;  /* 0x0000000000303947 */ /* 0x000fea0003800000 */
[----:B--2---:R-:W2:Y:S01]  /*06d0*/  LDS R3, [UR10+0x34] ;  /* 0x0000340aff037984 */ /* 0x004ea20008000800 */
[----:B------:R-:W4:Y:S03]  /*06e0*/  LDC.64 R8, c[0x0][0x3a8] ;  /* 0x0000ea00ff087b82 */ /* 0x000f260000000a00 */
[----:B---3--:R-:W3:Y:S01]  /*06f0*/  LDS R2, [UR10+0x1c] ;  /* 0x00001c0aff027984 */ /* 0x008ee20008000800 */
[C---:B----4-:R-:W-:Y:S01]  /*0700*/  SHF.L.U64.HI R6, R8.reuse, 0x1, R9 ;  /* 0x0000000108067819 */ /* 0x050fe20000010209 */
[----:B------:R-:W-:-:S03]  /*0710*/  IMAD.SHL.U32 R5, R8, 0x2, RZ ;  /* 0x0000000208057824 */ /* 0x000fc600078e00ff */
[--C-:B------:R-:W-:Y:S02]  /*0720*/  SHF.R.U32.HI R7, RZ, 0x4, R6.reuse ;  /* 0x00000004ff077819 */ /* 0x100fe40000011606 */
[----:B------:R-:W-:-:S05]  /*0730*/  SHF.R.U64 R5, R5, 0x4, R6 ;  /* 0x0000000405057819 */ /* 0x000fca0000001206 */
[----:B------:R4:W-:Y:S01]  /*0740*/  STS [UR10+0xc], R5 ;  /* 0x00000c05ff007988 */ /* 0x0009e2000800080a */
[----:B--2---:R-:W-:Y:S02]  /*0750*/  LOP3.LUT R3, R3, 0x7, RZ, 0xb8, !PT ;  /* 0x0000000703037812 */ /* 0x004fe400078eb8ff */
[----:B---3--:R-:W-:-:S03]  /*0760*/  LOP3.LUT R2, R2, 0xf, R7, 0xb8, !PT ;  /* 0x0000000f02027812 */ /* 0x008fc600078eb807 */
[----:B------:R4:W-:Y:S04]  /*0770*/  STS [UR10+0x34], R3 ;  /* 0x00003403ff007988 */ /* 0x0009e8000800080a */
[----:B------:R4:W-:Y:S02]  /*0780*/  STS [UR10+0x1c], R2 ;  /* 0x00001c02ff007988 */ /* 0x0009e4000800080a */
.L_x_11:
[----:B------:R-:W-:Y:S05]  /*0790*/  BSYNC.RECONVERGENT B0 ;  /* 0x0000000000007941 */ /* 0x000fea0003800200 */
.L_x_10:
[----:B------:R-:W-:Y:S04]  /*07a0*/  BSSY.RECONVERGENT B1, `(.L_x_12) ;  /* 0x000001a000017945 */ /* 0x000fe80003800200 */
[----:B------:R-:W-:Y:S04]  /*07b0*/  BSSY.RELIABLE B0, `(.L_x_13) ;  /* 0x0000015000007945 */ /* 0x000fe80003800100 */
[----:B------:R-:W-:Y:S05]  /*07c0*/  @P3 BRA `(.L_x_14) ;  /* 0x0000000000203947 */ /* 0x000fea0003800000 */
[----:B--234-:R-:W2:Y:S02]  /*07d0*/  LDS R2, [UR10+0x34] ;  /* 0x0000340aff027984 */ /* 0x01cea40008000800 */
[----:B--2---:R-:W-:-:S05]  /*07e0*/  LOP3.LUT R2, R2, 0x38, RZ, 0xb8, !PT ;  /* 0x0000003802027812 */ /* 0x004fca00078eb8ff */
[----:B------:R2:W-:Y:S01]  /*07f0*/  STS [UR10+0x34], R2 ;  /* 0x00003402ff007988 */ /* 0x0005e2000800080a */
[----:B------:R-:W-:Y:S05]  /*0800*/  @P3 BRA `(.L_x_15) ;  /* 0x0000000000203947 */ /* 0x000fea0003800000 */
[----:B--2---:R-:W2:Y:S01]  /*0810*/  LDS R2, [UR10+0x8] ;  /* 0x0000080aff027984 */ /* 0x004ea20008000800 */
[----:B------:R-:W-:-:S05]  /*0820*/  IMAD.MOV.U32 R3, RZ, RZ, 0x780 ;  /* 0x00000780ff037424 */ /* 0x000fca00078e00ff */
[----:B--2---:R-:W-:-:S05]  /*0830*/  LOP3.LUT R2, R2, 0x500, R3, 0xd8, !PT ;  /* 0x0000050002027812 */ /* 0x004fca00078ed803 */
[----:B------:R5:W-:Y:S02]  /*0840*/  STS [UR10+0x8], R2 ;  /* 0x00000802ff007988 */ /* 0x000be4000800080a */
.L_x_14:
[----:B------:R-:W-:Y:S05]  /*0850*/  @P3 BRA `(.L_x_16) ;  /* 0x0000000000283947 */ /* 0x000fea0003800000 */
[----:B--2345:R-:W2:Y:S02]  /*0860*/  LDS R2, [UR10+0x8] ;  /* 0x0000080aff027984 */ /* 0x03cea40008000800 */
[----:B--2---:R-:W-:-:S05]  /*0870*/  LOP3.LUT R2, R2, 0x1800, RZ, 0xb8, !PT ;  /* 0x0000180002027812 */ /* 0x004fca00078eb8ff */
[----:B------:R3:W-:Y:S02]  /*0880*/  STS [UR10+0x8], R2 ;  /* 0x00000802ff007988 */ /* 0x0007e4000800080a */
.L_x_15:
[----:B------:R-:W-:Y:S05]  /*0890*/  @P3 BREAK.RELIABLE B0 ;  /* 0x0000000000003942 */ /* 0x000fea0003800100 */
[----:B------:R-:W-:Y:S05]  /*08a0*/  @P3 BRA `(.L_x_17) ;  /* 0x0000000000243947 */ /* 0x000fea0003800000 */
[----:B------:R-:W4:Y:S01]  /*08b0*/  LDS R3, [UR10+0x8] ;  /* 0x0000080aff037984 */ /* 0x000f220008000800 */
[----:B--23--:R-:W-:-:S05]  /*08c0*/  IMAD.MOV.U32 R2, RZ, RZ, 0x6000 ;  /* 0x00006000ff027424 */ /* 0x00cfca00078e00ff */
[----:B----4-:R-:W-:-:S04]  /*08d0*/  LOP3.LUT R2, R3, 0x6000, R2, 0xd8, !PT ;  /* 0x0000600003027812 */ /* 0x010fc800078ed802 */
[----:B------:R-:W-:-:S05]  /*08e0*/  LOP3.LUT R2, R2, 0x400000, RZ, 0xb8, !PT ;  /* 0x0040000002027812 */ /* 0x000fca00078eb8ff */
[----:B------:R2:W-:Y:S02]  /*08f0*/  STS [UR10+0x8], R2 ;  /* 0x00000802ff007988 */ /* 0x0005e4000800080a */
.L_x_16:
[----:B------:R-:W-:Y:S05]  /*0900*/  BSYNC.RELIABLE B0 ;  /* 0x0000000000007941 */ /* 0x000fea0003800100 */
.L_x_13:
[----:B--2345:R-:W2:Y:S02]  /*0910*/  @!P3 LDS R2, [UR10+0x8] ;  /* 0x0000080aff02b984 */ /* 0x03cea40008000800 */
[----:B--2---:R-:W-:-:S05]  /*0920*/  @!P3 LOP3.LUT R2, R2, 0x8000, RZ, 0xb8, !PT ;  /* 0x000080000202b812 */ /* 0x004fca00078eb8ff */
[----:B------:R4:W-:Y:S02]  /*0930*/  @!P3 STS [UR10+0x8], R2 ;  /* 0x00000802ff00b988 */ /* 0x0009e4000800080a */
.L_x_17:
[----:B------:R-:W-:Y:S05]  /*0940*/  BSYNC.RECONVERGENT B1 ;  /* 0x0000000000017941 */ /* 0x000fea0003800200 */
.L_x_12:
[----:B------:R-:W-:Y:S05]  /*0950*/  WARPSYNC.ALL ;  /* 0x0000000000007948 */ /* 0x000fea0003800000 */
[----:B------:R-:W-:Y:S01]  /*0960*/  NOP ;  /* 0x0000000000007918 */ /* 0x000fe20000000000 */
[----:B------:R-:W5:Y:S02]  /*0970*/  LDC R5, c[0x0][0x39c] ;  /* 0x0000e700ff057b82 */ /* 0x000f640000000800 */
[----:B-----5:R-:W-:Y:S01]  /*0980*/  VIADD R5, R5, 0xffffffff ;  /* 0xffffffff05057836 */ /* 0x020fe20000000000 */
[----:B------:R-:W-:Y:S06]  /*0990*/  @P0 BRA `(.L_x_18) ;  /* 0x0000000000300947 */ /* 0x000fec0003800000 */
[----:B--234-:R-:W2:Y:S01]  /*09a0*/  S2R R2, SR_LANEID ;  /* 0x0000000000027919 */ /* 0x01cea20000000000 */
[----:B------:R-:W-:Y:S05]  /*09b0*/  WARPSYNC.ALL ;  /* 0x0000000000007948 */ /* 0x000fea0003800000 */
[----:B------:R-:W-:Y:S01]  /*09c0*/  NOP ;  /* 0x0000000000007918 */ /* 0x000fe20000000000 */
[----:B--2---:R-:W-:-:S05]  /*09d0*/  IMAD.SHL.U32 R6, R2, 0x4, RZ ;  /* 0x0000000402067824 */ /* 0x004fca00078e00ff */
[----:B------:R-:W2:Y:S01]  /*09e0*/  LDS R7, [R6+UR10] ;  /* 0x0000000a06077984 */ /* 0x000ea20008000800 */
[----:B------:R-:W-:-:S05]  /*09f0*/  IADD3 R2, P1, PT, R6, UR8, RZ ;  /* 0x0000000806027c10 */ /* 0x000fca000ff3e0ff */
[----:B------:R-:W-:-:S05]  /*0a00*/  IMAD.X R3, RZ, RZ, UR9, P1 ;  /* 0x00000009ff037e24 */ /* 0x000fca00088e06ff */
[----:B--2---:R5:W2:Y:S01]  /*0a10*/  ATOMG.E.EXCH.STRONG.GPU PT, RZ, [R2], R7 ;  /* 0x0000000702ff73a8 */ /* 0x004aa200041ee100 */
[----:B------:R-:W-:-:S04]  /*0a20*/  DEPBAR {5,4,3,2,1,0} ;  /* 0x0000003f0000791a */ /* 0x000fc80000000000 */
[----:B------:R-:W3:Y:S02]  /*0a30*/  CCTL.E.C.LDCU.IV.DEEP [UR8] ;  /* 0x0000000008007540 */ /* 0x000ee40009c08000 */
[----:B---3--:R5:W-:Y:S01]  /*0a40*/  UTMACCTL.IV [UR8] ;  /* 0x00000000080079b9 */ /* 0x008be20008000000 */
[----:B------:R-:W-:Y:S01]  /*0a50*/  NOP ;  /* 0x0000000000007918 */ /* 0x000fe20000000000 */
.L_x_18:
[----:B------:R-:W-:Y:S05]  /*0a60*/  @P0 BRA `(.L_x_19) ;  /* 0x00000000000c0947 */ /* 0x000fea0003800000 */
[----:B------:R0:W-:Y:S01]  /*0a70*/  UTMACMDFLUSH ;  /* 0x00000000000079b7 */ /* 0x0001e20000000000 */
[----:B------:R-:W-:Y:S05]  /*0a80*/  @P0 BRA `(.L_x_19) ;  /* 0x0000000000040947 */ /* 0x000fea0003800000 */
[----:B------:R-:W-:-:S04]  /*0a90*/  DEPBAR.LE SB0, 0x0 ;  /* 0x000080000000791a */ /* 0x000fc80000000000 */
.L_x_19:
[----:B------:R-:W-:Y:S05]  /*0aa0*/  WARPSYNC.ALL ;  /* 0x0000000000007948 */ /* 0x000fea0003800000 */
[----:B------:R-:W-:Y:S01]  /*0ab0*/  NOP ;  /* 0x0000000000007918 */ /* 0x000fe20000000000 */
[----:B--2---:R-:W-:Y:S06]  /*0ac0*/  BAR.SYNC.DEFER_BLOCKING 0x0 ;  /* 0x0000000000007b1d */ /* 0x004fec0000010000 */
[----:B------:R-:W-:Y:S02]  /*0ad0*/  BSSY.RECONVERGENT B1, `(.L_x_20) ;  /* 0x000000b000017945 */ /* 0x000fe40003800200 */
[----:B------:R-:W-:Y:S06]  /*0ae0*/  BAR.SYNC.DEFER_BLOCKING 0x0 ;  /* 0x0000000000007b1d */ /* 0x000fec0000010000 */
[----:B------:R2:W-:Y:S01]  /*0af0*/  @!P0 STS [R10], RZ ;  /* 0x000000ff0a008388 */ /* 0x0005e20000000800 */
[----:B------:R-:W-:Y:S01]  /*0b00*/  NOP ;  /* 0x0000000000007918 */ /* 0x000fe20000000000 */
[----:B------:R-:W-:Y:S05]  /*0b10*/  @P3 BRA `(.L_x_21) ;  /* 0x0000000000183947 */ /* 0x000fea0003800000 */
[----:B---345:R-:W3:Y:S01]  /*0b20*/  LDS R2, [UR10+0x8] ;  /* 0x0000080aff027984 */ /* 0x038ee20008000800 */
[----:B------:R-:W4:Y:S01]  /*0b30*/  LDC.64 R6, c[0x0][0x388] ;  /* 0x0000e200ff067b82 */ /* 0x000f220000000a00 */
[----:B------:R-:W-:Y:S02]  /*0b40*/  IMAD.MOV.U32 R3, RZ, RZ, 0x70 ;  /* 0x00000070ff037424 */ /* 0x000fe400078e00ff */
[----:B----4-:R4:W-:Y:S03]  /*0b50*/  STS.64 [UR10], R6 ;  /* 0x00000006ff007988 */ /* 0x0109e60008000a0a */
[----:B---3--:R-:W-:-:S05]  /*0b60*/  LOP3.LUT R2, R2, 0x10, R3, 0xd8, !PT ;  /* 0x0000001002027812 */ /* 0x008fca00078ed803 */
[----:B------:R4:W-:Y:S02]  /*0b70*/  STS [UR10+0x8], R2 ;  /* 0x00000802ff007988 */ /* 0x0009e4000800080a */
.L_x_21:
[----:B-----5:R-:W-:Y:S05]  /*0b80*/  BSYNC.RECONVERGENT B1 ;  /* 0x0000000000017941 */ /* 0x020fea0003800200 */
.L_x_20:
[----:B------:R-:W-:Y:S04]  /*0b90*/  BSSY.RECONVERGENT B1, `(.L_x_22) ;  /* 0x000000a000017945 */ /* 0x000fe80003800200 */
[----:B------:R-:W-:Y:S05]  /*0ba0*/  @P3 BRA `(.L_x_23) ;  /* 0x0000000000203947 */ /* 0x000fea0003800000 */
[----:B---34-:R-:W3:Y:S01]  /*0bb0*/  LDS R2, [UR10+0x34] ;  /* 0x0000340aff027984 */ /* 0x018ee20008000800 */
[----:B------:R-:W-:Y:S02]  /*0bc0*/  IMAD.MOV.U32 R7, RZ, RZ, 0x3f000000 ;  /* 0x3f000000ff077424 */ /* 0x000fe400078e00ff */
[----:B------:R-:W-:Y:S01]  /*0bd0*/  @!P3 IMAD.MOV.U32 R6, RZ, RZ, 0x7f ;  /* 0x0000007fff06b424 */ /* 0x000fe200078e00ff */
[----:B------:R-:W4:Y:S02]  /*0be0*/  @!P3 LDS R3, [UR10+0x38] ;  /* 0x0000380aff03b984 */ /* 0x000f240008000800 */
[----:B---3--:R-:W-:Y:S02]  /*0bf0*/  LOP3.LUT R2, R2, 0xff000000, R7, 0xb8, !PT ;  /* 0xff00000002027812 */ /* 0x008fe400078eb807 */
[----:B----4-:R-:W-:-:S03]  /*0c00*/  @!P3 LOP3.LUT R3, R3, 0xff, R6, 0xb8, !PT ;  /* 0x000000ff0303b812 */ /* 0x010fc600078eb806 */
[----:B------:R5:W-:Y:S04]  /*0c10*/  STS [UR10+0x34], R2 ;  /* 0x00003402ff007988 */ /* 0x000be8000800080a */
[----:B------:R5:W-:Y:S02]  /*0c20*/  @!P3 STS [UR10+0x38], R3 ;  /* 0x00003803ff00b988 */ /* 0x000be4000800080a */
.L_x_23:
[----:B------:R-:W-:Y:S05]  /*0c30*/  BSYNC.RECONVERGENT B1 ;  /* 0x0000000000017941 */ /* 0x000fea0003800200 */
.L_x_22:
[----:B------:R-:W-:Y:S04]  /*0c40*/  BSSY.RECONVERGENT B1, `(.L_x_24) ;  /* 0x0000004000017945 */ /* 0x000fe80003800200 */
[----:B------:R-:W-:Y:S05]  /*0c50*/  @P3 BRA `(.L_x_25) ;  /* 0x0000000000083947 */ /* 0x000fea0003800000 */
[----:B------:R2:W-:Y:S04]  /*0c60*/  STS [UR10+0x24], R11 ;  /* 0x0000240bff007988 */ /* 0x0005e8000800080a */
[----:B------:R2:W-:Y:S02]  /*0c70*/  STS [UR10+0x20], R5 ;  /* 0x00002005ff007988 */ /* 0x0005e4000800080a */
.L_x_25:
[----:B------:R-:W-:Y:S05]  /*0c80*/  BSYNC.RECONVERGENT B1 ;  /* 0x0000000000017941 */ /* 0x000fea0003800200 */
.L_x_24:
[----:B------:R-:W-:Y:S04]  /*0c90*/  BSSY.RECONVERGENT B1, `(.L_x_26) ;  /* 0x000000e000017945 */ /* 0x000fe80003800200 */
[----:B------:R-:W-:Y:S05]  /*0ca0*/  @P3 BRA `(.L_x_27) ;  /* 0x0000000000303947 */ /* 0x000fea0003800000 */
[----:B-----5:R-:W5:Y:S01]  /*0cb0*/  LDS R3, [UR10+0x34] ;  /* 0x0000340aff037984 */ /* 0x020f620008000800 */
[----:B----4-:R-:W4:Y:S03]  /*0cc0*/  LDC.64 R6, c[0x0][0x3b0] ;  /* 0x0000ec00ff067b82 */ /* 0x010f260000000a00 */
[----:B---3--:R-:W3:Y:S01]  /*0cd0*/  LDS R2, [UR10+0x1c] ;  /* 0x00001c0aff027984 */ /* 0x008ee20008000800 */
[C---:B----4-:R-:W-:Y:S01]  /*0ce0*/  SHF.L.U64.HI R7, R6.reuse, 0x1, R7 ;  /* 0x0000000106077819 */ /* 0x050fe20000010207 */
[----:B------:R-:W-:-:S03]  /*0cf0*/  IMAD.SHL.U32 R6, R6, 0x2, RZ ;  /* 0x0000000206067824 */ /* 0x000fc600078e00ff */
[--C-:B------:R-:W-:Y:S02]  /*0d00*/  SHF.R.U32.HI R9, RZ, 0x4, R7.reuse ;  /* 0x00000004ff097819 */ /* 0x100fe40000011607 */
[----:B------:R-:W-:-:S05]  /*0d10*/  SHF.R.U64 R6, R6, 0x4, R7 ;  /* 0x0000000406067819 */ /* 0x000fca0000001207 */
[----:B------:R4:W-:Y:S01]  /*0d20*/  STS [UR10+0xc], R6 ;  /* 0x00000c06ff007988 */ /* 0x0009e2000800080a */
[----:B-----5:R-:W-:Y:S02]  /*0d30*/  LOP3.LUT R3, R3, 0x7, RZ, 0xb8, !PT ;  /* 0x0000000703037812 */ /* 0x020fe400078eb8ff */
[----:B---3--:R-:W-:-:S03]  /*0d40*/  LOP3.LUT R2, R2, 0xf, R9, 0xb8, !PT ;  /* 0x0000000f02027812 */ /* 0x008fc600078eb809 */
[----:B------:R4:W-:Y:S04]  /*0d50*/  STS [UR10+0x34], R3 ;  /* 0x00003403ff007988 */ /* 0x0009e8000800080a */
[----:B------:R4:W-:Y:S02]  /*0d60*/  STS [UR10+0x1c], R2 ;  /* 0x00001c02ff007988 */ /* 0x0009e4000800080a */
.L_x_27:
[----:B------:R-:W-:Y:S05]  /*0d70*/  BSYNC.RECONVERGENT B1 ;  /* 0x0000000000017941 */ /* 0x000fea0003800200 */
.L_x_26:
[----:B------:R-:W-:Y:S04]  /*0d80*/  BSSY.RECONVERGENT B2, `(.L_x_28) ;  /* 0x000001a000027945 */ /* 0x000fe80003800200 */
[----:B------:R-:W-:Y:S04]  /*0d90*/  BSSY.RELIABLE B1, `(.L_x_29) ;  /* 0x0000015000017945 */ /* 0x000fe80003800100 */
[----:B------:R-:W-:Y:S05]  /*0da0*/  @P3 BRA `(.L_x_30) ;  /* 0x0000000000203947 */ /* 0x000fea0003800000 */
[----:B---345:R-:W3:Y:S02]  /*0db0*/  LDS R2, [UR10+0x34] ;  /* 0x0000340aff027984 */ /* 0x038ee40008000800 */
[----:B---3--:R-:W-:-:S05]  /*0dc0*/  LOP3.LUT R2, R2, 0x38, RZ, 0xb8, !PT ;  /* 0x0000003802027812 */ /* 0x008fca00078eb8ff */
[----:B------:R3:W-:Y:S01]  /*0dd0*/  STS [UR10+0x34], R2 ;  /* 0x00003402ff007988 */ /* 0x0007e2000800080a */
[----:B------:R-:W-:Y:S05]  /*0de0*/  @P3 BRA `(.L_x_31) ;  /* 0x0000000000203947 */ /* 0x000fea0003800000 */
[----:B---3--:R-:W3:Y:S01]  /*0df0*/  LDS R2, [UR10+0x8] ;  /* 0x0000080aff027984 */ /* 0x008ee20008000800 */
[----:B------:R-:W-:-:S05]  /*0e00*/  IMAD.MOV.U32 R3, RZ, RZ, 0x780 ;  /* 0x00000780ff037424 */ /* 0x000fca00078e00ff */
[----:B---3--:R-:W-:-:S05]  /*0e10*/  LOP3.LUT R2, R2, 0x500, R3, 0xd8, !PT ;  /* 0x0000050002027812 */ /* 0x008fca00078ed803 */
[----:B------:R3:W-:Y:S02]  /*0e20*/  STS [UR10+0x8], R2 ;  /* 0x00000802ff007988 */ /* 0x0007e4000800080a */
.L_x_30:
[----:B------:R-:W-:Y:S05]  /*0e30*/  @P3 BRA `(.L_x_32) ;  /* 0x0000000000283947 */ /* 0x000fea0003800000 */
[----:B---345:R-:W3:Y:S02]  /*0e40*/  LDS R2, [UR10+0x8] ;  /* 0x0000080aff027984 */ /* 0x038ee40008000800 */
[----:B---3--:R-:W-:-:S05]  /*0e50*/  LOP3.LUT R2, R2, 0x1800, RZ, 0xb8, !PT ;  /* 0x0000180002027812 */ /* 0x008fca00078eb8ff */
[----:B------:R4:W-:Y:S02]  /*0e60*/  STS [UR10+0x8], R2 ;  /* 0x00000802ff007988 */ /* 0x0009e4000800080a */
.L_x_31:
[----:B------:R-:W-:Y:S05]  /*0e70*/  @P3 BREAK.RELIABLE B1 ;  /* 0x0000000000013942 */ /* 0x000fea0003800100 */
[----:B------:R-:W-:Y:S05]  /*0e80*/  @P3 BRA `(.L_x_33) ;  /* 0x0000000000243947 */ /* 0x000fea0003800000 */
[----:B---34-:R-:W3:Y:S01]  /*0e90*/  LDS R2, [UR10+0x8] ;  /* 0x0000080aff027984 */ /* 0x018ee20008000800 */
[----:B------:R-:W-:-:S05]  /*0ea0*/  IMAD.MOV.U32 R3, RZ, RZ, 0x6000 ;  /* 0x00006000ff037424 */ /* 0x000fca00078e00ff */
[----:B---3--:R-:W-:-:S04]  /*0eb0*/  LOP3.LUT R2, R2, 0x6000, R3, 0xd8, !PT ;  /* 0x0000600002027812 */ /* 0x008fc800078ed803 */
[----:B------:R-:W-:-:S05]  /*0ec0*/  LOP3.LUT R2, R2, 0x400000, RZ, 0xb8, !PT ;  /* 0x0040000002027812 */ /* 0x000fca00078eb8ff */
[----:B------:R3:W-:Y:S02]  /*0ed0*/  STS [UR10+0x8], R2 ;  /* 0x00000802ff007988 */ /* 0x0007e4000800080a */
.L_x_32:
[----:B------:R-:W-:Y:S05]  /*0ee0*/  BSYNC.RELIABLE B1 ;  /* 0x0000000000017941 */ /* 0x000fea0003800100 */
.L_x_29:
[----:B---345:R-:W3:Y:S02]  /*0ef0*/  @!P3 LDS R2, [UR10+0x8] ;  /* 0x0000080aff02b984 */ /* 0x038ee40008000800 */
[----:B---3--:R-:W-:-:S05]  /*0f00*/  @!P3 LOP3.LUT R2, R2, 0x8000, RZ, 0xb8, !PT ;  /* 0x000080000202b812 */ /* 0x008fca00078eb8ff */
[----:B------:R5:W-:Y:S02]  /*0f10*/  @!P3 STS [UR10+0x8], R2 ;  /* 0x00000802ff00b988 */ /* 0x000be4000800080a */
.L_x_33:
[----:B------:R-:W-:Y:S05]  /*0f20*/  BSYNC.RECONVERGENT B2 ;  /* 0x0000000000027941 */ /* 0x000fea0003800200 */
.L_x_28:
[----:B------:R-:W-:Y:S05]  /*0f30*/  WARPSYNC.ALL ;  /* 0x0000000000007948 */ /* 0x000fea0003800000 */
[----:B------:R-:W-:Y:S01]  /*0f40*/  NOP ;  /* 0x0000000000007918 */ /* 0x000fe20000000000 */
[----:B------:R-:W-:-:S04]  /*0f50*/  UIADD3 UR5, UPT, UPT, UR4, 0x80, URZ ;  /* 0x0000008004057890 */ /* 0x000fc8000fffe0ff */
[----:B------:R-:W-:-:S04]  /*0f60*/  UIADD3 UR6, UP0, UPT, UR5, UR12, URZ ;  /* 0x0000000c05067290 */ /* 0x000fc8000ff1e0ff */
[----:B------:R-:W-:Y:S01]  /*0f70*/  ULEA.HI.X.SX32 UR7, UR5, UR13, 0x1, UP0 ;  /* 0x0000000d05077291 */ /* 0x000fe200080f0eff */
[----:B------:R-:W-:Y:S11]  /*0f80*/  @P0 BRA `(.L_x_34) ;  /* 0x0000000000300947 */ /* 0x000ff60003800000 */
[----:B---345:R-:W3:Y:S01]  /*0f90*/  S2R R2, SR_LANEID ;  /* 0x0000000000027919 */ /* 0x038ee20000000000 */
[----:B------:R-:W-:Y:S05]  /*0fa0*/  WARPSYNC.ALL ;  /* 0x0000000000007948 */ /* 0x000fea0003800000 */
[----:B------:R-:W-:Y:S01]  /*0fb0*/  NOP ;  /* 0x0000000000007918 */ /* 0x000fe20000000000 */
[----:B---3--:R-:W-:-:S05]  /*0fc0*/  IMAD.SHL.U32 R6, R2, 0x4, RZ ;  /* 0x0000000402067824 */ /* 0x008fca00078e00ff */
[----:B------:R-:W3:Y:S01]  /*0fd0*/  LDS R7, [R6+UR10] ;  /* 0x0000000a06077984 */ /* 0x000ee20008000800 */
[----:B------:R-:W-:-:S05]  /*0fe0*/  IADD3 R2, P1, PT, R6, UR6, RZ ;  /* 0x0000000606027c10 */ /* 0x000fca000ff3e0ff */
[----:B------:R-:W-:-:S05]  /*0ff0*/  IMAD.X R3, RZ, RZ, UR7, P1 ;  /* 0x00000007ff037e24 */ /* 0x000fca00088e06ff */
[----:B---3--:R3:W4:Y:S01]  /*1000*/  ATOMG.E.EXCH.STRONG.GPU PT, RZ, [R2], R7 ;  /* 0x0000000702ff73a8 */ /* 0x00872200041ee100 */
[----:B------:R-:W-:-:S04]  /*1010*/  DEPBAR {5,4,3,2,1,0} ;  /* 0x0000003f0000791a */ /* 0x000fc80000000000 */
[----:B------:R-:W5:Y:S02]  /*1020*/  CCTL.E.C.LDCU.IV.DEEP [UR6] ;  /* 0x0000000006007540 */ /* 0x000f640009c08000 */
[----:B-----5:R3:W-:Y:S01]  /*1030*/  UTMACCTL.IV [UR6] ;  /* 0x00000000060079b9 */ /* 0x0207e20008000000 */
[----:B------:R-:W-:Y:S01]  /*1040*/  NOP ;  /* 0x0000000000007918 */ /* 0x000fe20000000000 */
.L_x_34:
[----:B------:R-:W-:Y:S05]  /*1050*/  @P0 BRA `(.L_x_35) ;  /* 0x00000000000c0947 */ /* 0x000fea0003800000 */
[----:B------:R0:W-:Y:S01]  /*1060*/  UTMACMDFLUSH ;  /* 0x00000000000079b7 */ /* 0x0001e20000000000 */
[----:B------:R-:W-:Y:S05]  /*1070*/  @P0 BRA `(.L_x_35) ;  /* 0x0000000000040947 */ /* 0x000fea0003800000 */
[----:B------:R-:W-:-:S04]  /*1080*/  DEPBAR.LE SB0, 0x0 ;  /* 0x000080000000791a */ /* 0x000fc80000000000 */
.L_x_35:
[----:B------:R-:W-:Y:S05]  /*1090*/  WARPSYNC.ALL ;  /* 0x0000000000007948 */ /* 0x000fea0003800000 */
[----:B------:R-:W-:Y:S01]  /*10a0*/  NOP ;  /* 0x0000000000007918 */ /* 0x000fe20000000000 */
[----:B----4-:R-:W-:Y:S06]  /*10b0*/  BAR.SYNC.DEFER_BLOCKING 0x0 ;  /* 0x0000000000007b1d */ /* 0x010fec0000010000 */
[----:B------:R-:W-:Y:S02]  /*10c0*/  BSSY.RECONVERGENT B2, `(.L_x_36) ;  /* 0x000000b000027945 */ /* 0x000fe40003800200 */
[----:B------:R-:W-:Y:S06]  /*10d0*/  BAR.SYNC.DEFER_BLOCKING 0x0 ;  /* 0x0000000000007b1d */ /* 0x000fec0000010000 */
[----:B------:R4:W-:Y:S01]  /*10e0*/  @!P0 STS [R10], RZ ;  /* 0x000000ff0a008388 */ /* 0x0009e20000000800 */
[----:B------:R-:W-:Y:S01]  /*10f0*/  NOP ;  /* 0x0000000000007918 */ /* 0x000fe20000000000 */
[----:B------:R-:W-:Y:S05]  /*1100*/  @P3 BRA `(.L_x_37) ;  /* 0x0000000000183947 */ /* 0x000fea0003800000 */
[----:B---3-5:R-:W3:Y:S01]  /*1110*/  LDS R2, [UR10+0x8] ;  /* 0x0000080aff027984 */ /* 0x028ee20008000800 */
[----:B------:R-:W5:Y:S01]  /*1120*/  LDC.64 R6, c[0x0][0x390] ;  /* 0x0000e400ff067b82 */ /* 0x000f620000000a00 */
[----:B------:R-:W-:Y:S02]  /*1130*/  IMAD.MOV.U32 R3, RZ, RZ, 0x70 ;  /* 0x00000070ff037424 */ /* 0x000fe400078e00ff */
[----:B-----5:R5:W-:Y:S03]  /*1140*/  STS.64 [UR10], R6 ;  /* 0x00000006ff007988 */ /* 0x020be60008000a0a */
[----:B---3--:R-:W-:-:S05]  /*1150*/  LOP3.LUT R2, R2, 0x10, R3, 0xd8, !PT ;  /* 0x0000001002027812 */ /* 0x008fca00078ed803 */
[----:B------:R5:W-:Y:S02]  /*1160*/  STS [UR10+0x8], R2 ;  /* 0x00000802ff007988 */ /* 0x000be4000800080a */
.L_x_37:
[----:B---3--:R-:W-:Y:S05]  /*1170*/  BSYNC.RECONVERGENT B2 ;  /* 0x0000000000027941 */ /* 0x008fea0003800200 */
.L_x_36:
[----:B------:R-:W-:Y:S04]  /*1180*/  BSSY.RECONVERGENT B3, `(.L_x_38) ;  /* 0x0000011000037945 */ /* 0x000fe80003800200 */
[----:B------:R-:W-:Y:S04]  /*1190*/  BSSY.RELIABLE B2, `(.L_x_39) ;  /* 0x000000e000027945 */ /* 0x000fe80003800100 */
[----:B------:R-:W-:Y:S05]  /*11a0*/  @P3 BRA `(.L_x_40) ;  /* 0x0000000000243947 */ /* 0x000fea0003800000 */
[----:B-----5:R-:W3:Y:S01]  /*11b0*/  LDS R2, [UR10+0x34] ;  /* 0x0000340aff027984 */ /* 0x020ee20008000800 */
[----:B------:R-:W-:-:S05]  /*11c0*/  IMAD.MOV.U32 R3, RZ, RZ, 0x3f000000 ;  /* 0x3f000000ff037424 */ /* 0x000fca00078e00ff */
[----:B---3--:R-:W-:-:S05]  /*11d0*/  LOP3.LUT R2, R2, 0xff000000, R3, 0xb8, !PT ;  /* 0xff00000002027812 */ /* 0x008fca00078eb803 */
[----:B------:R3:W-:Y:S01]  /*11e0*/  STS [UR10+0x34], R2 ;  /* 0x00003402ff007988 */ /* 0x0007e2000800080a */
[----:B------:R-:W-:Y:S05]  /*11f0*/  @P3 BRA `(.L_x_41) ;  /* 0x00000000001c3947 */ /* 0x000fea0003800000 */
[----:B---3--:R-:W3:Y:S01]  /*1200*/  LDS R2, [UR10+0x38] ;  /* 0x0000380aff027984 */ /* 0x008ee20008000800 */
[----:B------:R-:W-:-:S05]  /*1210*/  IMAD.MOV.U32 R3, RZ, RZ, 0x7f ;  /* 0x0000007fff037424 */ /* 0x000fca00078e00ff */
[----:B---3--:R-:W-:-:S05]  /*1220*/  LOP3.LUT R2, R2, 0xff, R3, 0xb8, !PT ;  /* 0x000000ff02027812 */ /* 0x008fca00078eb803 */
[----:B------:R3:W-:Y:S02]  /*1230*/  STS [UR10+0x38], R2 ;  /* 0x00003802ff007988 */ /* 0x0007e4000800080a */
.L_x_40:
[----:B------:R-:W-:Y:S05]  /*1240*/  @P3 BREAK.RELIABLE B2 ;  /* 0x0000000000023942 */ /* 0x000fea0003800100 */
[----:B------:R-:W-:Y:S05]  /*1250*/  @P3 BRA `(.L_x_42) ;  /* 0x00000000000c3947 */ /* 0x000fea0003800000 */
[----:B------:R2:W-:Y:S02]  /*1260*/  STS [UR10+0x20], R5 ;  /* 0x00002005ff007988 */ /* 0x0005e4000800080a */
.L_x_41:
[----:B------:R-:W-:Y:S05]  /*1270*/  BSYNC.RELIABLE B2 ;  /* 0x0000000000027941 */ /* 0x000fea0003800100 */
.L_x_39:
[----:B------:R2:W-:Y:S02]  /*1280*/  @!P3 STS [UR10+0x24], R4 ;  /* 0x00002404ff00b988 */ /* 0x0005e4000800080a */
.L_x_42:
[----:B------:R-:W-:Y:S05]  /*1290*/  BSYNC.RECONVERGENT B3 ;  /* 0x0000000000037941 */ /* 0x000fea0003800200 */
.L_x_38:
[----:B------:R-:W-:Y:S05]  /*12a0*/  WARPSYNC.ALL ;  /* 0x0000000000007948 */ /* 0x000fea0003800000 */
[----:B------:R-:W-:Y:S01]  /*12b0*/  NOP ;  /* 0x0000000000007918 */ /* 0x000fe20000000000 */
[----:B------:R-:W-:Y:S04]  /*12c0*/  BSSY.RECONVERGENT B3, `(.L_x_43) ;  /* 0x000000e000037945 */ /* 0x000fe80003800200 */
[----:B------:R-:W-:Y:S05]  /*12d0*/  @P3 BRA `(.L_x_44) ;  /* 0x0000000000303947 */ /* 0x000fea0003800000 */
[----:B------:R-:W2:Y:S02]  /*12e0*/  LDS R3, [UR10+0x34] ;  /* 0x0000340aff037984 */ /* 0x000ea40008000800 */
[----:B--2---:R-:W2:Y:S02]  /*12f0*/  LDC.64 R4, c[0x0][0x3b8] ;  /* 0x0000ee00ff047b82 */ /* 0x004ea40000000a00 */
[----:B---3-5:R-:W3:Y:S01]  /*1300*/  LDS R2, [UR10+0x1c] ;  /* 0x00001c0aff027984 */ /* 0x028ee20008000800 */
[C---:B--2---:R-:W-:Y:S01]  /*1310*/  SHF.L.U64.HI R5, R4.reuse, 0x1, R5 ;  /* 0x0000000104057819 */ /* 0x044fe20000010205 */
[----:B------:R-:W-:-:S03]  /*1320*/  IMAD.SHL.U32 R4, R4, 0x2, RZ ;  /* 0x0000000204047824 */ /* 0x000fc600078e00ff */
[--C-:B------:R-:W-:Y:S02]  /*1330*/  SHF.R.U32.HI R7, RZ, 0x4, R5.reuse ;  /* 0x00000004ff077819 */ /* 0x100fe40000011605 */
[----:B------:R-:W-:-:S05]  /*1340*/  SHF.R.U64 R4, R4, 0x4, R5 ;  /* 0x0000000404047819 */ /* 0x000fca0000001205 */
[----:B------:R2:W-:Y:S01]  /*1350*/  STS [UR10+0xc], R4 ;  /* 0x00000c04ff007988 */ /* 0x0005e2000800080a */
[----:B------:R-:W-:Y:S02]  /*1360*/  LOP3.LUT R3, R3, 0x7, RZ, 0xb8, !PT ;  /* 0x0000000703037812 */ /* 0x000fe400078eb8ff */
[----:B---3--:R-:W-:-:S03]  /*1370*/  LOP3.LUT R2, R2, 0xf, R7, 0xb8, !PT ;  /* 0x0000000f02027812 */ /* 0x008fc600078eb807 */
[----:B------:R2:W-:Y:S04]  /*1380*/  STS [UR10+0x34], R3 ;  /* 0x00003403ff007988 */ /* 0x0005e8000800080a */
[----:B------:R2:W-:Y:S02]  /*1390*/  STS [UR10+0x1c], R2 ;  /* 0x00001c02ff007988 */ /* 0x0005e4000800080a */
.L_x_44:
[----:B------:R-:W-:Y:S05]  /*13a0*/  BSYNC.RECONVERGENT B3 ;  /* 0x0000000000037941 */ /* 0x000fea0003800200 */
.L_x_43:
[----:B------:R-:W-:Y:S04]  /*13b0*/  BSSY.RECONVERGENT B4, `(.L_x_45) ;  /* 0x000001a000047945 */ /* 0x000fe80003800200 */
[----:B------:R-:W-:Y:S04]  /*13c0*/  BSSY.RELIABLE B3, `(.L_x_46) ;  /* 0x0000015000037945 */ /* 0x000fe80003800100 */
[----:B------:R-:W-:Y:S05]  /*13d0*/  @P3 BRA `(.L_x_47) ;  /* 0x0000000000203947 */ /* 0x000fea0003800000 */
[----:B--23-5:R-:W2:Y:S02]  /*13e0*/  LDS R2, [UR10+0x34] ;  /* 0x0000340aff027984 */ /* 0x02cea40008000800 */
[----:B--2---:R-:W-:-:S05]  /*13f0*/  LOP3.LUT R2, R2, 0x38, RZ, 0xb8, !PT ;  /* 0x0000003802027812 */ /* 0x004fca00078eb8ff */
[----:B------:R2:W-:Y:S01]  /*1400*/  STS [UR10+0x34], R2 ;  /* 0x00003402ff007988 */ /* 0x0005e2000800080a */
[----:B------:R-:W-:Y:S05]  /*1410*/  @P3 BRA `(.L_x_48) ;  /* 0x0000000000203947 */ /* 0x000fea0003800000 */
[----:B--2---:R-:W2:Y:S01]  /*1420*/  LDS R2, [UR10+0x8] ;  /* 0x0000080aff027984 */ /* 0x004ea20008000800 */
[----:B------:R-:W-:-:S05]  /*1430*/  IMAD.MOV.U32 R3, RZ, RZ, 0x780 ;  /* 0x00000780ff037424 */ /* 0x000fca00078e00ff */
[----:B--2---:R-:W-:-:S05]  /*1440*/  LOP3.LUT R2, R2, 0x500, R3, 0xd8, !PT ;  /* 0x0000050002027812 */ /* 0x004fca00078ed803 */
[----:B------:R2:W-:Y:S02]  /*1450*/  STS [UR10+0x8], R2 ;  /* 0x00000802ff007988 */ /* 0x0005e4000800080a */
.L_x_47:
[----:B------:R-:W-:Y:S05]  /*1460*/  @P3 BRA `(.L_x_49) ;  /* 0x0000000000283947 */ /* 0x000fea0003800000 */
[----:B--23-5:R-:W2:Y:S02]  /*1470*/  LDS R2, [UR10+0x8] ;  /* 0x0000080aff027984 */ /* 0x02cea40008000800 */
[----:B--2---:R-:W-:-:S05]  /*1480*/  LOP3.LUT R2, R2, 0x1800, RZ, 0xb8, !PT ;  /* 0x0000180002027812 */ /* 0x004fca00078eb8ff */
[----:B------:R3:W-:Y:S02]  /*1490*/  STS [UR10+0x8], R2 ;  /* 0x00000802ff007988 */ /* 0x0007e4000800080a */
.L_x_48:
[----:B------:R-:W-:Y:S05]  /*14a0*/  @P3 BREAK.RELIABLE B3 ;  /* 0x0000000000033942 */ /* 0x000fea0003800100 */
[----:B------:R-:W-:Y:S05]  /*14b0*/  @P3 BRA `(.L_x_50) ;  /* 0x0000000000243947 */ /* 0x000fea0003800000 */
[----:B--23--:R-:W2:Y:S01]  /*14c0*/  LDS R2, [UR10+0x8] ;  /* 0x0000080aff027984 */ /* 0x00cea20008000800 */
[----:B------:R-:W-:-:S05]  /*14d0*/  IMAD.MOV.U32 R3, RZ, RZ, 0x6000 ;  /* 0x00006000ff037424 */ /* 0x000fca00078e00ff */
[----:B--2---:R-:W-:-:S04]  /*14e0*/  LOP3.LUT R2, R2, 0x6000, R3, 0xd8, !PT ;  /* 0x0000600002027812 */ /* 0x004fc800078ed803 */
[----:B------:R-:W-:-:S05]  /*14f0*/  LOP3.LUT R2, R2, 0x400000, RZ, 0xb8, !PT ;  /* 0x0040000002027812 */ /* 0x000fca00078eb8ff */
[----:B------:R2:W-:Y:S02]  /*1500*/  STS [UR10+0x8], R2 ;  /* 0x00000802ff007988 */ /* 0x0005e4000800080a */
.L_x_49:
[----:B------:R-:W-:Y:S05]  /*1510*/  BSYNC.RELIABLE B3 ;  /* 0x0000000000037941 */ /* 0x000fea0003800100 */
.L_x_46:
[----:B--23-5:R-:W2:Y:S02]  /*1520*/  @!P3 LDS R2, [UR10+0x8] ;  /* 0x0000080aff02b984 */ /* 0x02cea40008000800 */
[----:B--2---:R-:W-:-:S05]  /*1530*/  @!P3 LOP3.LUT R2, R2, 0x8000, RZ, 0xb8, !PT ;  /* 0x000080000202b812 */ /* 0x004fca00078eb8ff */
[----:B------:R5:W-:Y:S02]  /*1540*/  @!P3 STS [UR10+0x8], R2 ;  /* 0x00000802ff00b988 */ /* 0x000be4000800080a */
.L_x_50:
[----:B------:R-:W-:Y:S05]  /*1550*/  BSYNC.RECONVERGENT B4 ;  /* 0x0000000000047941 */ /* 0x000fea0003800200 */
.L_x_45:
[----:B------:R-:W-:Y:S05]  /*1560*/  WARPSYNC.ALL ;  /* 0x0000000000007948 */ /* 0x000fea0003800000 */
[----:B------:R-:W-:Y:S01]  /*1570*/  NOP ;  /* 0x0000000000007918 */ /* 0x000fe20000000000 */
[----:B------:R-:W-:-:S04]  /*1580*/  UIADD3 UR4, UPT, UPT, UR4, 0x100, URZ ;  /* 0x0000010004047890 */ /* 0x000fc8000fffe0ff */
[----:B------:R-:W-:-:S04]  /*1590*/  UIADD3 UR12, UP0, UPT, UR4, UR12, URZ ;  /* 0x0000000c040c7290 */ /* 0x000fc8000ff1e0ff */
[----:B------:R-:W-:Y:S01]  /*15a0*/  ULEA.HI.X.SX32 UR13, UR4, UR13, 0x1, UP0 ;  /* 0x0000000d040d7291 */ /* 0x000fe200080f0eff */
[----:B------:R-:W-:Y:S11]  /*15b0*/  @P0 BRA `(.L_x_51) ;  /* 0x0000000000300947 */ /* 0x000ff60003800000 */
[----:B--23-5:R-:W2:Y:S01]  /*15c0*/  S2R R2, SR_LANEID ;  /* 0x0000000000027919 */ /* 0x02cea20000000000 */
[----:B------:R-:W-:Y:S05]  /*15d0*/  WARPSYNC.ALL ;  /* 0x0000000000007948 */ /* 0x000fea0003800000 */
[----:B------:R-:W-:Y:S01]  /*15e0*/  NOP ;  /* 0x0000000000007918 */ /* 0x000fe20000000000 */
[----:B--2---:R-:W-:-:S05]  /*15f0*/  IMAD.SHL.U32 R4, R2, 0x4, RZ ;  /* 0x0000000402047824 */ /* 0x004fca00078e00ff */
[----:B------:R-:W2:Y:S01]  /*1600*/  LDS R5, [R4+UR10] ;  /* 0x0000000a04057984 */ /* 0x000ea20008000800 */
[----:B------:R-:W-:-:S05]  /*1610*/  IADD3 R2, P1, PT, R4, UR12, RZ ;  /* 0x0000000c04027c10 */ /* 0x000fca000ff3e0ff */
[----:B------:R-:W-:-:S05]  /*1620*/  IMAD.X R3, RZ, RZ, UR13, P1 ;  /* 0x0000000dff037e24 */ /* 0x000fca00088e06ff */
[----:B--2---:R2:W3:Y:S01]  /*1630*/  ATOMG.E.EXCH.STRONG.GPU PT, RZ, [R2], R5 ;  /* 0x0000000502ff73a8 */ /* 0x0044e200041ee100 */
[----:B------:R-:W-:-:S04]  /*1640*/  DEPBAR {5,4,3,2,1,0} ;  /* 0x0000003f0000791a */ /* 0x000fc80000000000 */
[----:B------:R-:W5:Y:S02]  /*1650*/  CCTL.E.C.LDCU.IV.DEEP [UR12] ;  /* 0x000000000c007540 */ /* 0x000f640009c08000 */
[----:B-----5:R2:W-:Y:S01]  /*1660*/  UTMACCTL.IV [UR12] ;  /* 0x000000000c0079b9 */ /* 0x0205e20008000000 */
[----:B------:R-:W-:Y:S01]  /*1670*/  NOP ;  /* 0x0000000000007918 */ /* 0x000fe20000000000 */
.L_x_51:
[----:B------:R-:W-:Y:S05]  /*1680*/  @P0 BRA `(.L_x_52) ;  /* 0x00000000000c0947 */ /* 0x000fea0003800000 */
[----:B------:R0:W-:Y:S01]  /*1690*/  UTMACMDFLUSH ;  /* 0x00000000000079b7 */ /* 0x0001e20000000000 */
[----:B------:R-:W-:Y:S05]  /*16a0*/  @P0 BRA `(.L_x_52) ;  /* 0x0000000000040947 */ /* 0x000fea0003800000 */
[----:B------:R-:W-:-:S04]  /*16b0*/  DEPBAR.LE SB0, 0x0 ;  /* 0x000080000000791a */ /* 0x000fc80000000000 */
.L_x_52:
[----:B------:R-:W-:Y:S05]  /*16c0*/  WARPSYNC.ALL ;  /* 0x0000000000007948 */ /* 0x000fea0003800000 */
[----:B------:R-:W-:Y:S01]  /*16d0*/  NOP ;  /* 0x0000000000007918 */ /* 0x000fe20000000000 */
[----:B---3--:R-:W-:Y:S01]  /*16e0*/  BAR.SYNC.DEFER_BLOCKING 0x0 ;  /* 0x0000000000007b1d */ /* 0x008fe20000010000 */
[----:B------:R-:W-:Y:S01]  /*16f0*/  ISETP.GE.AND P0, PT, R12, 0x1, PT ;  /* 0x000000010c00780c */ /* 0x000fe20003f06270 */
[----:B------:R-:W-:Y:S01]  /*1700*/  USHF.L.U32 UR11, UR15, 0x7, URZ ;  /* 0x000000070f0b7899 */ /* 0x000fe200080006ff */
[----:B--2--5:R-:W-:Y:S01]  /*1710*/  SHF.R.U32.HI R2, RZ, 0x5, R0 ;  /* 0x00000005ff027819 */ /* 0x024fe20000011600 */
[----:B------:R-:W-:-:S02]  /*1720*/  USHF.L.U32 UR27, UR27, 0x7, URZ ;  /* 0x000000071b1b7899 */ /* 0x000fc400080006ff */
[----:B------:R-:W-:Y:S01]  /*1730*/  VOTEU.ALL UP0, P3 ;  /* 0x0000000000ff7886 */ /* 0x000fe20001800000 */
[----:B------:R-:W-:Y:S01]  /*1740*/  UMOV UR4, 0x1 ;  /* 0x0000000100047882 */ /* 0x000fe20000000000 */
[----:B------:R-:W-:Y:S01]  /*1750*/  VOTEU.ALL UP1, P3 ;  /* 0x0000000000ff7886 */ /* 0x000fe20001820000 */
[----:B------:R-:W-:Y:S02]  /*1760*/  R2UR UR14, R2 ;  /* 0x00000000020e72ca */ /* 0x000fe400000e0000 */
[----:B------:R-:W-:-:S04]  /*1770*/  @!UP0 UIADD3 UR16, UPT, UPT, -UR4, 0x100000, URZ ;  /* 0x0010000004108890 */ /* 0x000fc8000fffe1ff */
[----:B------:R-:W-:Y:S02]  /*1780*/  @!UP0 USHF.L.U32 UR17, UR16, 0xb, URZ ;  /* 0x0000000b10118899 */ /* 0x000fe400080006ff */
[----:B------:R-:W-:Y:S02]  /*1790*/  @!UP0 USHF.L.U32 UR16, UR16, 0x1, URZ ;  /* 0x0000000110108899 */ /* 0x000fe400080006ff */
[----:B------:R-:W-:-:S04]  /*17a0*/  @!UP0 UIADD3 UR4, UPT, UPT, -UR4, 0x100000, URZ ;  /* 0x0010000004048890 */ /* 0x000fc8000fffe1ff */
[----:B------:R-:W-:Y:S02]  /*17b0*/  @!UP0 USHF.L.U32 UR5, UR4, 0xb, URZ ;  /* 0x0000000b04058899 */ /* 0x000fe400080006ff */
[----:B------:R-:W-:Y:S01]  /*17c0*/  @!UP0 USHF.L.U32 UR4, UR4, 0x1, URZ ;  /* 0x0000000104048899 */ /* 0x000fe200080006ff */
[----:B------:R-:W-:Y:S01]  /*17d0*/  VOTEU.ALL UP0, P3 ;  /* 0x0000000000ff7886 */ /* 0x000fe20001800000 */
[----:B------:R-:W2:Y:S04]  /*17e0*/  FENCE.VIEW.ASYNC.S ;  /* 0x00000000000073c6 */ /* 0x000ea80000000000 */
[----:B--2---:R2:W3:Y:S06]  /*17f0*/  @!UP0 SYNCS.EXCH.64 URZ, [UR10+0x10000], UR16 ;  /* 0x010000100aff85b2 */ /* 0x0044ec0008000100 */
[----:B------:R2:W5:Y:S01]  /*1800*/  @!UP1 SYNCS.EXCH.64 URZ, [UR10+0x10010], UR4 ;  /* 0x010010040aff95b2 */ /* 0x0005620008000100 */
[----:B------:R-:W-:Y:S05]  /*1810*/  @!P0 BRA `(.L_x_53) ;  /* 0x0000000800908947 */ /* 0x000fea0003800000 */
[----:B---3-5:R-:W-:Y:S01]  /*1820*/  BAR.SYNC.DEFER_BLOCKING 0x0 ;  /* 0x0000000000007b1d */ /* 0x028fe20000010000 */
[----:B------:R-:W-:Y:S01]  /*1830*/  @!P3 IMAD.MOV.U32 R2, RZ, RZ, 0x10000 ;  /* 0x00010000ff02b424 */ /* 0x000fe200078e00ff */
[----:B------:R-:W-:Y:S01]  /*1840*/  ELECT P1, URZ, PT ;  /* 0x0000000000ff782f */ /* 0x000fe20003820000 */
[----:B--2---:R-:W-:-:S03]  /*1850*/  ULOP3.LUT UR4, UR14, 0x1, URZ, 0xc0, !UPT ;  /* 0x000000010e047892 */ /* 0x004fc6000f8ec0ff */
[C---:B------:R-:W-:Y:S02]  /*1860*/  ISETP.LT.U32.AND P1, PT, R132.reuse, 0x40, P1 ;  /* 0x000000408400780c */ /* 0x040fe40000f21070 */
[----:B------:R-:W-:Y:S01]  /*1870*/  ELECT P0, URZ, PT ;  /* 0x0000000000ff782f */ /* 0x000fe20003800000 */
[----:B------:R-:W-:Y:S02]  /*1880*/  ULEA UR24, UR4, UR10, 0xe ;  /* 0x0000000a04187291 */ /* 0x000fe4000f8e70ff */
[----:B------:R-:W-:Y:S01]  /*1890*/  USHF.L.U32 UR26, UR4, 0x6, URZ ;  /* 0x00000006041a7899 */ /* 0x000fe200080006ff */
[----:B------:R-:W-:Y:S01]  /*18a0*/  ISETP.LT.U32.AND P0, PT, R132, 0x40, P0 ;  /* 0x000000408400780c */ /* 0x000fe20000701070 */
[----:B------:R-:W-:Y:S02]  /*18b0*/  UIADD3 UR4, UPT, UPT, UR10, 0x8000, URZ ;  /* 0x000080000a047890 */ /* 0x000fe4000fffe0ff */
[----:B------:R-:W-:Y:S02]  /*18c0*/  ULEA UR30, UR15, UR26, 0x7 ;  /* 0x0000001a0f1e7291 */ /* 0x000fe4000f8e38ff */
[----:B------:R-:W-:-:S02]  /*18d0*/  USHF.R.U32.HI UR16, URZ, 0x4, UR10 ;  /* 0x00000004ff107899 */ /* 0x000fc4000801160a */
[----:B------:R-:W-:Y:S01]  /*18e0*/  VOTEU.ANY UP2, P1 ;  /* 0x0000000000ff7886 */ /* 0x000fe20000840100 */
[----:B------:R-:W-:Y:S01]  /*18f0*/  VOTEU.ANY UP1, P1 ;  /* 0x0000000000ff7886 */ /* 0x000fe20000820100 */
[----:B------:R-:W-:Y:S02]  /*1900*/  USHF.R.U32.HI UR4, URZ, 0x4, UR4 ;  /* 0x00000004ff047899 */ /* 0x000fe40008011604 */
[----:B------:R-:W-:Y:S01]  /*1910*/  USGXT.U32 UR16, UR16, 0xe ;  /* 0x0000000e1010789a */ /* 0x000fe20008000000 */
[----:B------:R2:W-:Y:S01]  /*1920*/  @!P3 SYNCS.ARRIVE.TRANS64 RZ, [UR10+0x10000], R2 ;  /* 0x01000002ffffb9a7 */ /* 0x0005e2000800000a */
[----:B------:R3:W-:Y:S06]  /*1930*/  MEMBAR.ALL.CTA ;  /* 0x0000000000007992 */ /* 0x0007ec0000008000 */
[----:B---3--:R-:W3:Y:S01]  /*1940*/  FENCE.VIEW.ASYNC.S ;  /* 0x00000000000073c6 */ /* 0x008ee20000000000 */
[----:B------:R-:W-:Y:S01]  /*1950*/  @UP2 UIADD3 UR25, UPT, UPT, UR10, 0x10000, URZ ;  /* 0x000100000a192890 */ /* 0x000fe2000fffe0ff */
[----:B---3--:R-:W-:Y:S01]  /*1960*/  VOTEU.ANY UP0, P0 ;  /* 0x0000000000ff7886 */ /* 0x008fe20000000100 */
[----:B------:R-:W-:Y:S01]  /*1970*/  VOTEU.ANY UP2, P0 ;  /* 0x0000000000ff7886 */ /* 0x000fe20000040100 */
[----:B------:R-:W-:Y:S01]  /*1980*/  USGXT.U32 UR22, UR4, 0xe ;  /* 0x0000000e0416789a */ /* 0x000fe20008000000 */
[----:B------:R-:W-:-:S02]  /*1990*/  UMOV UR17, 0x40004040 ;  /* 0x4000404000117882 */ /* 0x000fc40000000000 */
[----:B------:R-:W-:Y:S02]  /*19a0*/  @UP0 UIADD3 UR29, UPT, UPT, UR10, 0x10000, URZ ;  /* 0x000100000a1d0890 */ /* 0x000fe4000fffe0ff */
[----:B------:R-:W-:Y:S01]  /*19b0*/  @UP0 UIADD3 UR28, UPT, UPT, UR24, 0x8000, URZ ;  /* 0x00008000181c0890 */ /* 0x000fe2000fffe0ff */
[----:B------:R-:W-:Y:S01]  /*19c0*/  @UP0 UMOV UR31, URZ ;  /* 0x000000ff001f0c82 */ /* 0x000fe20008000000 */
[----:B------:R-:W-:Y:S01]  /*19d0*/  UIADD3 UR18, UP0, UPT, UR16, 0x2, URZ ;  /* 0x0000000210127890 */ /* 0x000fe2000ff1e0ff */
[----:B------:R-:W-:Y:S01]  /*19e0*/  UMOV UR4, URZ ;  /* 0x000000ff00047c82 */ /* 0x000fe20008000000 */
[----:B------:R-:W-:Y:S02]  /*19f0*/  UMOV UR23, 0x40004040 ;  /* 0x4000404000177882 */ /* 0x000fe40000000000 */
[----:B------:R-:W-:Y:S02]  /*1a00*/  UIADD3.X UR19, UPT, UPT, UR4, 0x40004040, URZ, UP0, !UPT ;  /* 0x4000404004137890 */ /* 0x000fe400087fe4ff */
[----:B------:R-:W-:-:S02]  /*1a10*/  UIADD3 UR20, UP0, UPT, UR22, 0x4000080, URZ ;  /* 0x0400008016147890 */ /* 0x000fc4000ff1e0ff */
[----:B------:R-:W-:Y:S02]  /*1a20*/  ULOP3.LUT UR22, UR22, 0x4000000, URZ, 0xfc, !UPT ;  /* 0x0400000016167892 */ /* 0x000fe4000f8efcff */
[----:B------:R-:W-:Y:S01]  /*1a30*/  UIADD3.X UR21, UPT, UPT, UR4, 0x40004040, URZ, UP0, !UPT ;  /* 0x4000404004157890 */ /* 0x000fe200087fe4ff */
[----:B------:R-:W-:Y:S01]  /*1a40*/  BAR.SYNC.DEFER_BLOCKING 0x0 ;  /* 0x0000000000007b1d */ /* 0x000fe20000010000 */
[----:B------:R-:W-:Y:S02]  /*1a50*/  UIADD3.64 UR34, UPT, UPT, UR18, 0x2, URZ ;  /* 0x0000000212227897 */ /* 0x000fe4000fffe0ff */
[----:B------:R-:W-:Y:S02]  /*1a60*/  UIADD3.64 UR36, UPT, UPT, UR18, 0x4, URZ ;  /* 0x0000000412247897 */ /* 0x000fe4000fffe0ff */
[----:B------:R-:W-:Y:S02]  /*1a70*/  UIADD3.64 UR38, UPT, UPT, UR18, 0x3fe, URZ ;  /* 0x000003fe12267897 */ /* 0x000fe4000fffe0ff */
[----:B------:R-:W-:-:S02]  /*1a80*/  UIADD3.64 UR40, UPT, UPT, UR18, 0x400, URZ ;  /* 0x0000040012287897 */ /* 0x000fc4000fffe0ff */
[----:B------:R-:W-:Y:S02]  /*1a90*/  UIADD3.64 UR42, UPT, UPT, UR18, 0x402, URZ ;  /* 0x00000402122a7897 */ /* 0x000fe4000fffe0ff */
[----:B------:R-:W-:Y:S02]  /*1aa0*/  UIADD3.64 UR44, UPT, UPT, UR18, 0x404, URZ ;  /* 0x00000404122c7897 */ /* 0x000fe4000fffe0ff */
[----:B------:R-:W-:Y:S02]  /*1ab0*/  UIADD3.64 UR46, UPT, UPT, UR20, 0x80, URZ ;  /* 0x00000080142e7897 */ /* 0x000fe4000fffe0ff */
[----:B------:R-:W-:Y:S02]  /*1ac0*/  UIADD3.64 UR48, UPT, UPT, UR20, 0x100, URZ ;  /* 0x0000010014307897 */ /* 0x000fe4000fffe0ff */
[----:B------:R-:W-:Y:S02]  /*1ad0*/  UIADD3.64 UR50, UPT, UPT, UR20, 0x180, URZ ;  /* 0x0000018014327897 */ /* 0x000fe4000fffe0ff */
[----:B------:R-:W-:-:S02]  /*1ae0*/  UIADD3.64 UR52, UPT, UPT, UR20, 0x200, URZ ;  /* 0x0000020014347897 */ /* 0x000fc4000fffe0ff */
[----:B------:R-:W-:Y:S02]  /*1af0*/  UIADD3.64 UR54, UPT, UPT, UR20, 0x280, URZ ;  /* 0x0000028014367897 */ /* 0x000fe4000fffe0ff */
[----:B------:R-:W-:Y:S01]  /*1b00*/  UIADD3.64 UR56, UPT, UPT, UR20, 0x300, URZ ;  /* 0x0000030014387897 */ /* 0x000fe2000fffe0ff */
[----:B------:R2:W-:Y:S01]  /*1b10*/  @UP1 UTMALDG.2D [UR24], [UR8] ;  /* 0x00000018080015b4 */ /* 0x0005e20008008000 */
[----:B------:R-:W-:Y:S01]  /*1b20*/  UISETP.NE.U32.AND UP0, UPT, UR14, URZ, UPT ;  /* 0x000000ff0e00728c */ /* 0x000fe2000bf05070 */
[----:B------:R-:W-:Y:S06]  /*1b30*/  BAR.SYNC.DEFER_BLOCKING 0x0 ;  /* 0x0000000000007b1d */ /* 0x000fec0000010000 */
[----:B------:R2:W-:Y:S02]  /*1b40*/  @UP2 UTMALDG.2D [UR28], [UR6] ;  /* 0x0000001c060025b4 */ /* 0x0005e40008008000 */
[----:B------:R-:W-:Y:S06]  /*1b50*/  BAR.SYNC.DEFER_BLOCKING 0x0 ;  /* 0x0000000000007b1d */ /* 0x000fec0000010000 */
[----:B------:R-:W3:Y:S02]  /*1b60*/  SYNCS.PHASECHK.TRANS64.TRYWAIT P0, [UR10+0x10000], RZ ;  /* 0x010000ffff0075a7 */ /* 0x000ee4000800110a */
[----:B--23--:R-:W-:Y:S05]  /*1b70*/  @!P0 BRA `(.L_x_54) ;  /* 0x00000010003c8947 */ /* 0x00cfea0003800000 */
.L_x_66:
[----:B------:R-:W-:Y:S05]  /*1b80*/  BRA.U UP0, `(.L_x_55) ;  /* 0x0000000100647547 */ /* 0x000fea000b800000 */
[----:B------:R-:W-:Y:S01]  /*1b90*/  UMOV UR4, 0x0 ;  /* 0x0000000000047882 */ /* 0x000fe20000000000 */
[----:B------:R-:W-:Y:S01]  /*1ba0*/  UMOV UR5, 0x8210490 ;  /* 0x0821049000057882 */ /* 0x000fe20000000000 */
[----:B------:R-:W-:Y:S01]  /*1bb0*/  UMOV UR24, 0x0 ;  /* 0x0000000000187882 */ /* 0x000fe20000000000 */
[----:B------:R-:W-:Y:S01]  /*1bc0*/  UMOV UR25, 0x8210490 ;  /* 0x0821049000197882 */ /* 0x000fe20000000000 */
[----:B------:R-:W-:Y:S01]  /*1bd0*/  UMOV UR28, 0x0 ;  /* 0x00000000001c7882 */ /* 0x000fe20000000000 */
[----:B------:R-:W-:Y:S01]  /*1be0*/  UMOV UR29, 0x8210490 ;  /* 0x08210490001d7882 */ /* 0x000fe20000000000 */
[----:B------:R2:W-:Y:S01]  /*1bf0*/  UTCHMMA gdesc[UR16], gdesc[UR22], tmem[UR32], tmem[UR4], idesc[UR5], !UPT ;  /* 0x00ff0416100075ea */ /* 0x0005e2000f800020 */
[----:B------:R-:W-:Y:S01]  /*1c00*/  UMOV UR30, 0x0 ;  /* 0x00000000001e7882 */ /* 0x000fe20000000000 */
[----:B------:R-:W-:Y:S01]  /*1c10*/  UMOV UR31, 0x8210490 ;  /* 0x08210490001f7882 */ /* 0x000fe20000000000 */
[----:B------:R2:W-:Y:S01]  /*1c20*/  UTCHMMA gdesc[UR18], gdesc[UR20], tmem[UR32], tmem[UR24], idesc[UR25], UPT ;  /* 0x00ff1814120075ea */ /* 0x0005e2000b800020 */
        /* <DEDUP_REMOVED lines=12> */
[----:B------:R2:W-:Y:S01]  /*1cf0*/  UTCHMMA gdesc[UR42], gdesc[UR54], tmem[UR32], tmem[UR62], idesc[UR63], UPT ;  /* 0x00ff3e362a0075ea */ /* 0x0005e2000b800020 */
[----:B------:R2:W-:Y:S01]  /*1d00*/  UTCHMMA gdesc[UR44], gdesc[UR56], tmem[UR32], tmem[UR64], idesc[UR65], UPT ;  /* 0x00ff40382c0075ea */ /* 0x0005e2000b800020 */
[----:B------:R-:W-:Y:S01]  /*1d10*/  NOP ;  /* 0x0000000000007918 */ /* 0x000fe20000000000 */
.L_x_55:
[----:B------:R-:W-:Y:S01]  /*1d20*/  ELECT P0, URZ, PT ;  /* 0x0000000000ff782f */ /* 0x000fe20003800000 */
[----:B--2---:R-:W-:-:S03]  /*1d30*/  UIADD3 UR4, UPT, UPT, UR10, 0x10010, URZ ;  /* 0x000100100a047890 */ /* 0x004fc6000fffe0ff */
[----:B------:R-:W-:Y:S01]  /*1d40*/  ISETP.LT.U32.AND P0, PT, R132, 0x20, P0 ;  /* 0x000000208400780c */ /* 0x000fe20000701070 */
[----:B------:R-:W-:-:S12]  /*1d50*/  UMOV UR5, URZ ;  /* 0x000000ff00057c82 */ /* 0x000fd80008000000 */
[----:B------:R-:W-:Y:S01]  /*1d60*/  VOTEU.ANY UP0, P0 ;  /* 0x0000000000ff7886 */ /* 0x000fe20000000100 */
[----:B------:R-:W-:Y:S01]  /*1d70*/  VOTEU.ANY UP1, P0 ;  /* 0x0000000000ff7886 */ /* 0x000fe20000020100 */
[----:B------:R-:W-:-:S03]  /*1d80*/  ISETP.GE.U32.AND P0, PT, R12, 0x81, PT ;  /* 0x000000810c00780c */ /* 0x000fc60003f06070 */
[----:B------:R-:W-:Y:S02]  /*1d90*/  @UP0 UMOV UR15, UR4 ;  /* 0x00000004000f0c82 */ /* 0x000fe40008000000 */
[----:B------:R2:W-:Y:S01]  /*1da0*/  @UP1 UTCBAR [UR15], URZ ;  /* 0x000000ff0f0013e9 */ /* 0x0005e200080000ff */
[----:B------:R-:W-:Y:S06]  /*1db0*/  BAR.SYNC.DEFER_BLOCKING 0x0 ;  /* 0x0000000000007b1d */ /* 0x000fec0000010000 */
[----:B------:R-:W3:Y:S02]  /*1dc0*/  SYNCS.PHASECHK.TRANS64.TRYWAIT P1, [UR10+0x10010], RZ ;  /* 0x010010ffff0075a7 */ /* 0x000ee4000802110a */
[----:B--23--:R-:W-:Y:S05]  /*1dd0*/  @!P1 BRA `(.L_x_56) ;  /* 0x0000000c00b09947 */ /* 0x00cfea0003800000 */
.L_x_67:
[----:B------:R-:W-:Y:S05]  /*1de0*/  @!P0 BRA `(.L_x_53) ;  /* 0x00000004001c8947 */ /* 0x000fea0003800000 */
[----:B------:R-:W-:Y:S01]  /*1df0*/  IMAD.MOV.U32 R2, RZ, RZ, 0x1 ;  /* 0x00000001ff027424 */ /* 0x000fe200078e00ff */
[----:B------:R-:W2:Y:S01]  /*1e00*/  LDCU UR33, c[0x0][0x3a0] ;  /* 0x00007400ff2177ac */ /* 0x000ea20008000800 */
[----:B------:R-:W-:-:S05]  /*1e10*/  UMOV UR31, 0x80 ;  /* 0x00000080001f7882 */ /* 0x000fca0000000000 */
.L_x_60:
[----:B------:R-:W-:Y:S01]  /*1e20*/  BAR.SYNC.DEFER_BLOCKING 0x0 ;  /* 0x0000000000007b1d */ /* 0x000fe20000010000 */
[----:B------:R-:W-:Y:S01]  /*1e30*/  @!P3 IMAD.MOV.U32 R3, RZ, RZ, 0x10000 ;  /* 0x00010000ff03b424 */ /* 0x000fe200078e00ff */
[----:B------:R-:W-:Y:S01]  /*1e40*/  ELECT P1, URZ, PT ;  /* 0x0000000000ff782f */ /* 0x000fe20003820000 */
[----:B------:R-:W-:-:S03]  /*1e50*/  ULOP3.LUT UR15, UR14, 0x1, URZ, 0xc0, !UPT ;  /* 0x000000010e0f7892 */ /* 0x000fc6000f8ec0ff */
[C---:B------:R-:W-:Y:S02]  /*1e60*/  ISETP.LT.U32.AND P1, PT, R132.reuse, 0x40, P1 ;  /* 0x000000408400780c */ /* 0x040fe40000f21070 */
[----:B------:R-:W-:Y:S01]  /*1e70*/  ELECT P0, URZ, PT ;  /* 0x0000000000ff782f */ /* 0x000fe20003800000 */
[----:B------:R-:W-:Y:S02]  /*1e80*/  ULEA UR24, UR15, UR10, 0xe ;  /* 0x0000000a0f187291 */ /* 0x000fe4000f8e70ff */
[----:B------:R-:W-:Y:S01]  /*1e90*/  ULEA UR26, UR15, UR31, 0x6 ;  /* 0x0000001f0f1a7291 */ /* 0x000fe2000f8e30ff */
[----:B------:R-:W-:Y:S01]  /*1ea0*/  ISETP.LT.U32.AND P0, PT, R132, 0x40, P0 ;  /* 0x000000408400780c */ /* 0x000fe20000701070 */
[----:B------:R-:W-:-:S06]  /*1eb0*/  ULEA UR30, UR15, UR11, 0x6 ;  /* 0x0000000b0f1e7291 */ /* 0x000fcc000f8e30ff */
[----:B------:R-:W-:Y:S01]  /*1ec0*/  VOTEU.ANY UP0, P1 ;  /* 0x0000000000ff7886 */ /* 0x000fe20000800100 */
[----:B------:R3:W-:Y:S01]  /*1ed0*/  @!P3 SYNCS.ARRIVE.TRANS64 RZ, [UR10+0x10000], R3 ;  /* 0x01000003ffffb9a7 */ /* 0x0007e2000800000a */
[----:B------:R5:W-:Y:S06]  /*1ee0*/  MEMBAR.ALL.CTA ;  /* 0x0000000000007992 */ /* 0x000bec0000008000 */
[----:B-----5:R-:W5:Y:S01]  /*1ef0*/  FENCE.VIEW.ASYNC.S ;  /* 0x00000000000073c6 */ /* 0x020f620000000000 */
[----:B------:R-:W-:Y:S01]  /*1f00*/  @UP0 UIADD3 UR25, UPT, UPT, UR10, 0x10000, URZ ;  /* 0x000100000a190890 */ /* 0x000fe2000fffe0ff */
[----:B-----5:R-:W-:Y:S01]  /*1f10*/  VOTEU.ANY UP0, P1 ;  /* 0x0000000000ff7886 */ /* 0x020fe20000800100 */
[----:B------:R-:W-:Y:S01]  /*1f20*/  VOTEU.ANY UP1, P0 ;  /* 0x0000000000ff7886 */ /* 0x000fe20000020100 */
[----:B---3--:R-:W-:-:S04]  /*1f30*/  IMAD.U32 R3, R2, -0x80000000, RZ ;  /* 0x8000000002037824 */ /* 0x008fc800078e00ff */
[----:B------:R-:W-:Y:S02]  /*1f40*/  @UP1 UIADD3 UR28, UPT, UPT, UR24, 0x8000, URZ ;  /* 0x00008000181c1890 */ /* 0x000fe4000fffe0ff */
[----:B------:R-:W-:Y:S01]  /*1f50*/  @UP1 UIADD3 UR29, UPT, UPT, UR10, 0x10000, URZ ;  /* 0x000100000a1d1890 */ /* 0x000fe2000fffe0ff */
[----:B------:R-:W-:Y:S01]  /*1f60*/  VOTEU.ANY UP1, P0 ;  /* 0x0000000000ff7886 */ /* 0x000fe20000020100 */
[----:B------:R-:W-:Y:S06]  /*1f70*/  BAR.SYNC.DEFER_BLOCKING 0x0 ;  /* 0x0000000000007b1d */ /* 0x000fec0000010000 */
[----:B------:R3:W-:Y:S01]  /*1f80*/  @UP0 UTMALDG.2D [UR24], [UR8] ;  /* 0x00000018080005b4 */ /* 0x0007e20008008000 */
[----:B------:R-:W-:Y:S01]  /*1f90*/  UISETP.NE.U32.AND UP0, UPT, UR14, URZ, UPT ;  /* 0x000000ff0e00728c */ /* 0x000fe2000bf05070 */
[----:B------:R-:W-:Y:S06]  /*1fa0*/  BAR.SYNC.DEFER_BLOCKING 0x0 ;  /* 0x0000000000007b1d */ /* 0x000fec0000010000 */
[----:B------:R3:W-:Y:S02]  /*1fb0*/  @UP1 UTMALDG.2D [UR28], [UR6] ;  /* 0x0000001c060015b4 */ /* 0x0007e40008008000 */
[----:B------:R-:W-:Y:S06]  /*1fc0*/  BAR.SYNC.DEFER_BLOCKING 0x0 ;  /* 0x0000000000007b1d */ /* 0x000fec0000010000 */
[----:B------:R-:W5:Y:S02]  /*1fd0*/  SYNCS.PHASECHK.TRANS64.TRYWAIT P0, [UR10+0x10000], R3 ;  /* 0x01000003ff0075a7 */ /* 0x000f64000800110a */
[----:B---3-5:R-:W-:Y:S05]  /*1fe0*/  @!P0 BRA `(.L_x_57) ;  /* 0x0000000c00388947 */ /* 0x028fea0003800000 */
.L_x_68:
[----:B------:R-:W-:Y:S05]  /*1ff0*/  BRA.U UP0, `(.L_x_58) ;  /* 0x0000000100647547 */ /* 0x000fea000b800000 */
[----:B------:R-:W-:Y:S01]  /*2000*/  UMOV UR24, 0x0 ;  /* 0x0000000000187882 */ /* 0x000fe20000000000 */
[----:B------:R-:W-:Y:S01]  /*2010*/  UMOV UR25, 0x8210490 ;  /* 0x0821049000197882 */ /* 0x000fe20000000000 */
[----:B------:R-:W-:Y:S01]  /*2020*/  UMOV UR28, 0x0 ;  /* 0x00000000001c7882 */ /* 0x000fe20000000000 */
[----:B------:R-:W-:Y:S01]  /*2030*/  UMOV UR29, 0x8210490 ;  /* 0x08210490001d7882 */ /* 0x000fe20000000000 */
        /* <DEDUP_REMOVED lines=21> */
.L_x_58:
[----:B------:R-:W-:-:S04]  /*2190*/  ELECT P0, URZ, PT ;  /* 0x0000000000ff782f */ /* 0x000fc80003800000 */
[----:B------:R-:W-:-:S13]  /*21a0*/  ISETP.LT.U32.AND P0, PT, R132, 0x20, P0 ;  /* 0x000000208400780c */ /* 0x000fda0000701070 */
[----:B------:R-:W-:Y:S01]  /*21b0*/  VOTEU.ANY UP0, P0 ;  /* 0x0000000000ff7886 */ /* 0x000fe20000000100 */
[----:B------:R-:W-:-:S04]  /*21c0*/  VOTEU.ANY UP1, P0 ;  /* 0x0000000000ff7886 */ /* 0x000fc80000020100 */
[----:B------:R-:W-:Y:S02]  /*21d0*/  @UP0 UMOV UR15, UR4 ;  /* 0x00000004000f0c82 */ /* 0x000fe40008000000 */
[----:B------:R5:W-:Y:S01]  /*21e0*/  @UP1 UTCBAR [UR15], URZ ;  /* 0x000000ff0f0013e9 */ /* 0x000be200080000ff */
[----:B------:R-:W-:Y:S06]  /*21f0*/  BAR.SYNC.DEFER_BLOCKING 0x0 ;  /* 0x0000000000007b1d */ /* 0x000fec0000010000 */
[----:B------:R-:W3:Y:S02]  /*2200*/  SYNCS.PHASECHK.TRANS64.TRYWAIT P0, [UR10+0x10010], R3 ;  /* 0x01001003ff0075a7 */ /* 0x000ee4000800110a */
[----:B---3-5:R-:W-:Y:S05]  /*2210*/  @!P0 BRA `(.L_x_59) ;  /* 0x0000000800b88947 */ /* 0x028fea0003800000 */
.L_x_69:
[----:B------:R-:W-:Y:S01]  /*2220*/  UIADD3 UR31, UPT, UPT, UR31, 0x80, URZ ;  /* 0x000000801f1f7890 */ /* 0x000fe2000fffe0ff */
[----:B------:R-:W-:-:S03]  /*2230*/  LOP3.LUT R2, R2, 0x1, RZ, 0x3c, !PT ;  /* 0x0000000102027812 */ /* 0x000fc600078e3cff */
[----:B--2---:R-:W-:-:S09]  /*2240*/  UISETP.GE.AND UP0, UPT, UR31, UR33, UPT ;  /* 0x000000211f00728c */ /* 0x004fd2000bf06270 */
[----:B------:R-:W-:Y:S05]  /*2250*/  BRA.U !UP0, `(.L_x_60) ;  /* 0xfffffff908f07547 */ /* 0x000fea000b83ffff */
.L_x_53:
[----:B---3-5:R-:W-:Y:S06]  /*2260*/  BAR.SYNC.DEFER_BLOCKING 0x0 ;  /* 0x0000000000007b1d */ /* 0x028fec0000010000 */
[----:B------:R-:W-:Y:S04]  /*2270*/  BSSY.RECONVERGENT B4, `(.L_x_61) ;  /* 0x0000004000047945 */ /* 0x000fe80003800200 */
[----:B------:R-:W-:Y:S05]  /*2280*/  @P3 BRA `(.L_x_62) ;  /* 0x0000000000083947 */ /* 0x000fea0003800000 */
[----:B------:R-:W3:Y:S02]  /*2290*/  SYNCS.CCTL.IV [UR10+0x10000] ;  /* 0x01000000ff0079b1 */ /* 0x000ee4000800000a */
[----:B---3--:R-:W3:Y:S02]  /*22a0*/  SYNCS.CCTL.IV [UR10+0x10010] ;  /* 0x01001000ff0079b1 */ /* 0x008ee4000800000a */
.L_x_62:
[----:B--2---:R-:W-:Y:S05]  /*22b0*/  BSYNC.RECONVERGENT B4 ;  /* 0x0000000000047941 */ /* 0x004fea0003800200 */
.L_x_61:
[----:B------:R-:W-:Y:S01]  /*22c0*/  USHF.L.U32 UR4, UR14, 0x15, URZ ;  /* 0x000000150e047899 */ /* 0x000fe200080006ff */
[C---:B------:R-:W-:Y:S01]  /*22d0*/  IMAD.SHL.U32 R2, R0.reuse, 0x80, RZ ;  /* 0x0000008000027824 */ /* 0x040fe200078e00ff */
[----:B------:R-:W-:Y:S01]  /*22e0*/  ELECT P0, URZ, PT ;  /* 0x0000000000ff782f */ /* 0x000fe20003800000 */
[----:B------:R-:W-:Y:S01]  /*22f0*/  IMAD.SHL.U32 R3, R0, 0x10, RZ ;  /* 0x0000001000037824 */ /* 0x000fe200078e00ff */
[----:B------:R-:W-:Y:S02]  /*2300*/  ULOP3.LUT UR4, UR4, 0x600000, URZ, 0xc0, !UPT ;  /* 0x0060000004047892 */ /* 0x000fe4000f8ec0ff */
[----:B------:R-:W-:Y:S01]  /*2310*/  LOP3.LUT R0, R2, 0x3f80, RZ, 0xc0, !PT ;  /* 0x00003f8002007812 */ /* 0x000fe200078ec0ff */
[----:B------:R-:W-:Y:S01]  /*2320*/  ULOP3.LUT UR14, UR14, 0x1, URZ, 0xc0, !UPT ;  /* 0x000000010e0e7892 */ /* 0x000fe2000f8ec0ff */
[----:B------:R-:W-:Y:S01]  /*2330*/  ISETP.LT.U32.AND P0, PT, R132, 0x40, P0 ;  /* 0x000000408400780c */ /* 0x000fe20000701070 */
[----:B------:R-:W-:Y:S01]  /*2340*/  UIADD3 UR4, UPT, UPT, UR32, UR4, URZ ;  /* 0x0000000420047290 */ /* 0x000fe2000fffe0ff */
[----:B------:R-:W-:Y:S01]  /*2350*/  LOP3.LUT R0, R0, 0x70, R3, 0xf8, !PT ;  /* 0x0000007000007812 */ /* 0x000fe200078ef803 */
[----:B------:R-:W-:Y:S01]  /*2360*/  ULEA UR5, UR14, UR11, 0x6 ;  /* 0x0000000b0e057291 */ /* 0x000fe2000f8e30ff */
[----:B------:R-:W-:-:S02]  /*2370*/  UMOV UR6, UR27 ;  /* 0x0000001b00067c82 */ /* 0x000fc40008000000 */
[C---:B------:R-:W-:Y:S02]  /*2380*/  LOP3.LUT R2, R0.reuse, 0x10, RZ, 0x3c, !PT ;  /* 0x0000001000027812 */ /* 0x040fe400078e3cff */
[----:B------:R-:W-:Y:S02]  /*2390*/  LOP3.LUT R3, R0, 0x20, RZ, 0x3c, !PT ;  /* 0x0000002000037812 */ /* 0x000fe400078e3cff */
[----:B----4-:R-:W2:Y:S01]  /*23a0*/  LDTM.x128 R4, tmem[UR4] ;  /* 0x00000004000479ee */ /* 0x010ea200083c0000 */
[----:B------:R-:W-:Y:S01]  /*23b0*/  NOP ;  /* 0x0000000000007918 */ /* 0x000fe20000000000 */
[----:B------:R-:W-:Y:S01]  /*23c0*/  ULEA UR4, UR14, UR10, 0xe ;  /* 0x0000000a0e047291 */ /* 0x000fe2000f8e70ff */
[----:B--2---:R-:W-:Y:S01]  /*23d0*/  VOTEU.ANY UP1, P0 ;  /* 0x0000000000ff7886 */ /* 0x004fe20000020100 */
[----:B------:R-:W-:Y:S01]  /*23e0*/  VOTEU.ANY UP0, P0 ;  /* 0x0000000000ff7886 */ /* 0x000fe20000000100 */
[----:B------:R-:W-:Y:S02]  /*23f0*/  F2FP.BF16.F32.PACK_AB R4, R5, R4 ;  /* 0x000000040504723e */ /* 0x000fe400000010ff */
[----:B------:R-:W-:-:S02]  /*2400*/  F2FP.BF16.F32.PACK_AB R68, R69, R68 ;  /* 0x000000444544723e */ /* 0x000fc400000010ff */
[----:B------:R-:W-:Y:S02]  /*2410*/  F2FP.BF16.F32.PACK_AB R5, R7, R6 ;  /* 0x000000060705723e */ /* 0x000fe400000010ff */
[----:B------:R-:W-:Y:S02]  /*2420*/  F2FP.BF16.F32.PACK_AB R12, R13, R12 ;  /* 0x0000000c0d0c723e */ /* 0x000fe400000010ff */
[----:B------:R-:W-:Y:S02]  /*2430*/  F2FP.BF16.F32.PACK_AB R69, R71, R70 ;  /* 0x000000464745723e */ /* 0x000fe400000010ff */
[----:B------:R-:W-:Y:S02]  /*2440*/  F2FP.BF16.F32.PACK_AB R76, R77, R76 ;  /* 0x0000004c4d4c723e */ /* 0x000fe400000010ff */
[----:B------:R-:W-:Y:S02]  /*2450*/  F2FP.BF16.F32.PACK_AB R6, R9, R8 ;  /* 0x000000080906723e */ /* 0x000fe400000010ff */
[----:B------:R-:W-:-:S02]  /*2460*/  F2FP.BF16.F32.PACK_AB R7, R11, R10 ;  /* 0x0000000a0b07723e */ /* 0x000fc400000010ff */
[----:B------:R-:W-:Y:S02]  /*2470*/  F2FP.BF16.F32.PACK_AB R13, R15, R14 ;  /* 0x0000000e0f0d723e */ /* 0x000fe400000010ff */
[----:B------:R-:W-:Y:S01]  /*2480*/  F2FP.BF16.F32.PACK_AB R20, R21, R20 ;  /* 0x000000141514723e */ /* 0x000fe200000010ff */
[----:B---3--:R2:W-:Y:S01]  /*2490*/  STS.128 [R0+UR10], R4 ;  /* 0x0000000400007988 */ /* 0x0085e20008000c0a */
[----:B------:R-:W-:Y:S02]  /*24a0*/  F2FP.BF16.F32.PACK_AB R70, R73, R72 ;  /* 0x000000484946723e */ /* 0x000fe400000010ff */
[----:B------:R-:W-:Y:S02]  /*24b0*/  F2FP.BF16.F32.PACK_AB R71, R75, R74 ;  /* 0x0000004a4b47723e */ /* 0x000fe400000010ff */
[----:B------:R-:W-:Y:S02]  /*24c0*/  F2FP.BF16.F32.PACK_AB R77, R79, R78 ;  /* 0x0000004e4f4d723e */ /* 0x000fe400000010ff */
[----:B------:R-:W-:Y:S01]  /*24d0*/  F2FP.BF16.F32.PACK_AB R84, R85, R84 ;  /* 0x000000545554723e */ /* 0x000fe200000010ff */
[----:B------:R3:W-:Y:S01]  /*24e0*/  STS.128 [R0+UR10+0x4000], R68 ;  /* 0x0040004400007988 */ /* 0x0007e20008000c0a */
[----:B------:R-:W-:-:S02]  /*24f0*/  F2FP.BF16.F32.PACK_AB R14, R17, R16 ;  /* 0x00000010110e723e */ /* 0x000fc400000010ff */
[----:B------:R-:W-:Y:S02]  /*2500*/  F2FP.BF16.F32.PACK_AB R15, R19, R18 ;  /* 0x00000012130f723e */ /* 0x000fe400000010ff */
[----:B------:R-:W-:Y:S02]  /*2510*/  F2FP.BF16.F32.PACK_AB R21, R23, R22 ;  /* 0x000000161715723e */ /* 0x000fe400000010ff */
[----:B------:R-:W-:Y:S01]  /*2520*/  F2FP.BF16.F32.PACK_AB R28, R29, R28 ;  /* 0x0000001c1d1c723e */ /* 0x000fe200000010ff */
[----:B------:R4:W-:Y:S01]  /*2530*/  STS.128 [R2+UR10], R12 ;  /* 0x0000000c02007988 */ /* 0x0009e20008000c0a */
[----:B------:R-:W-:Y:S02]  /*2540*/  F2FP.BF16.F32.PACK_AB R78, R81, R80 ;  /* 0x00000050514e723e */ /* 0x000fe400000010ff */
[----:B------:R-:W-:Y:S02]  /*2550*/  F2FP.BF16.F32.PACK_AB R79, R83, R82 ;  /* 0x00000052534f723e */ /* 0x000fe400000010ff */
[----:B------:R-:W-:-:S02]  /*2560*/  F2FP.BF16.F32.PACK_AB R85, R87, R86 ;  /* 0x000000565755723e */ /* 0x000fc400000010ff */
[----:B------:R-:W-:Y:S01]  /*2570*/  F2FP.BF16.F32.PACK_AB R92, R93, R92 ;  /* 0x0000005c5d5c723e */ /* 0x000fe200000010ff */
[----:B------:R4:W-:Y:S01]  /*2580*/  STS.128 [R2+UR10+0x4000], R76 ;  /* 0x0040004c02007988 */ /* 0x0009e20008000c0a */
[----:B------:R-:W-:Y:S02]  /*2590*/  F2FP.BF16.F32.PACK_AB R22, R25, R24 ;  /* 0x000000181916723e */ /* 0x000fe400000010ff */
[----:B------:R-:W-:Y:S02]  /*25a0*/  F2FP.BF16.F32.PACK_AB R23, R27, R26 ;  /* 0x0000001a1b17723e */ /* 0x000fe400000010ff */
[----:B------:R-:W-:Y:S02]  /*25b0*/  F2FP.BF16.F32.PACK_AB R29, R31, R30 ;  /* 0x0000001e1f1d723e */ /* 0x000fe400000010ff */
[----:B------:R-:W-:Y:S01]  /*25c0*/  F2FP.BF16.F32.PACK_AB R36, R37, R36 ;  /* 0x000000242524723e */ /* 0x000fe200000010ff */
[----:B------:R4:W-:Y:S01]  /*25d0*/  STS.128 [R3+UR10], R20 ;  /* 0x0000001403007988 */ /* 0x0009e20008000c0a */
[----:B------:R-:W-:-:S02]  /*25e0*/  F2FP.BF16.F32.PACK_AB R86, R89, R88 ;  /* 0x000000585956723e */ /* 0x000fc400000010ff */
[----:B------:R-:W-:Y:S02]  /*25f0*/  F2FP.BF16.F32.PACK_AB R87, R91, R90 ;  /* 0x0000005a5b57723e */ /* 0x000fe400000010ff */
[----:B------:R-:W-:Y:S02]  /*2600*/  F2FP.BF16.F32.PACK_AB R93, R95, R94 ;  /* 0x0000005e5f5d723e */ /* 0x000fe400000010ff */
[----:B------:R-:W-:Y:S01]  /*2610*/  F2FP.BF16.F32.PACK_AB R100, R101, R100 ;  /* 0x000000646564723e */ /* 0x000fe200000010ff */
[----:B------:R4:W-:Y:S01]  /*2620*/  STS.128 [R3+UR10+0x4000], R84 ;  /* 0x0040005403007988 */ /* 0x0009e20008000c0a */
[----:B------:R-:W-:Y:S02]  /*2630*/  F2FP.BF16.F32.PACK_AB R30, R33, R32 ;  /* 0x00000020211e723e */ /* 0x000fe400000010ff */
[----:B------:R-:W-:Y:S02]  /*2640*/  F2FP.BF16.F32.PACK_AB R31, R35, R34 ;  /* 0x00000022231f723e */ /* 0x000fe400000010ff */
[----:B------:R-:W-:-:S02]  /*2650*/  F2FP.BF16.F32.PACK_AB R37, R39, R38 ;  /* 0x000000262725723e */ /* 0x000fc400000010ff */
[----:B------:R-:W-:Y:S02]  /*2660*/  F2FP.BF16.F32.PACK_AB R44, R45, R44 ;  /* 0x0000002c2d2c723e */ /* 0x000fe400000010ff */
[----:B------:R-:W-:Y:S02]  /*2670*/  F2FP.BF16.F32.PACK_AB R94, R97, R96 ;  /* 0x00000060615e723e */ /* 0x000fe400000010ff */
[----:B------:R-:W-:Y:S02]  /*2680*/  F2FP.BF16.F32.PACK_AB R95, R99, R98 ;  /* 0x00000062635f723e */ /* 0x000fe400000010ff */
[----:B------:R-:W-:Y:S02]  /*2690*/  F2FP.BF16.F32.PACK_AB R101, R103, R102 ;  /* 0x000000666765723e */ /* 0x000fe400000010ff */
[----:B------:R-:W-:Y:S02]  /*26a0*/  F2FP.BF16.F32.PACK_AB R108, R109, R108 ;  /* 0x0000006c6d6c723e */ /* 0x000fe400000010ff */
[----:B------:R-:W-:-:S02]  /*26b0*/  LOP3.LUT R8, R0, 0x30, RZ, 0x3c, !PT ;  /* 0x0000003000087812 */ /* 0x000fc400078e3cff */
[----:B------:R-:W-:Y:S02]  /*26c0*/  F2FP.BF16.F32.PACK_AB R38, R41, R40 ;  /* 0x000000282926723e */ /* 0x000fe400000010ff */
[----:B------:R-:W-:Y:S01]  /*26d0*/  F2FP.BF16.F32.PACK_AB R39, R43, R42 ;  /* 0x0000002a2b27723e */ /* 0x000fe200000010ff */
[----:B------:R4:W-:Y:S01]  /*26e0*/  STS.128 [R8+UR10], R28 ;  /* 0x0000001c08007988 */ /* 0x0009e20008000c0a */
[----:B------:R-:W-:Y:S02]  /*26f0*/  F2FP.BF16.F32.PACK_AB R45, R47, R46 ;  /* 0x0000002e2f2d723e */ /* 0x000fe400000010ff */
[----:B------:R-:W-:Y:S01]  /*2700*/  F2FP.BF16.F32.PACK_AB R52, R53, R52 ;  /* 0x000000343534723e */ /* 0x000fe200000010ff */
[----:B------:R4:W-:Y:S01]  /*2710*/  STS.128 [R8+UR10+0x4000], R92 ;  /* 0x0040005c08007988 */ /* 0x0009e20008000c0a */
[----:B------:R-:W-:Y:S02]  /*2720*/  F2FP.BF16.F32.PACK_AB R102, R105, R104 ;  /* 0x000000686966723e */ /* 0x000fe400000010ff */
[----:B------:R-:W-:-:S02]  /*2730*/  F2FP.BF16.F32.PACK_AB R103, R107, R106 ;  /* 0x0000006a6b67723e */ /* 0x000fc400000010ff */
[----:B------:R-:W-:Y:S02]  /*2740*/  F2FP.BF16.F32.PACK_AB R109, R111, R110 ;  /* 0x0000006e6f6d723e */ /* 0x000fe400000010ff */
[----:B------:R-:W-:Y:S02]  /*2750*/  F2FP.BF16.F32.PACK_AB R116, R117, R116 ;  /* 0x000000747574723e */ /* 0x000fe400000010ff */
[----:B------:R-:W-:Y:S02]  /*2760*/  LOP3.LUT R9, R0, 0x40, RZ, 0x3c, !PT ;  /* 0x0000004000097812 */ /* 0x000fe400078e3cff */
[----:B------:R-:W-:Y:S02]  /*2770*/  F2FP.BF16.F32.PACK_AB R46, R49, R48 ;  /* 0x00000030312e723e */ /* 0x000fe400000010ff */
[----:B------:R-:W-:Y:S01]  /*2780*/  F2FP.BF16.F32.PACK_AB R47, R51, R50 ;  /* 0x00000032332f723e */ /* 0x000fe200000010ff */
[----:B------:R4:W-:Y:S01]  /*2790*/  STS.128 [R9+UR10], R36 ;  /* 0x0000002409007988 */ /* 0x0009e20008000c0a */
[----:B------:R-:W-:-:S02]  /*27a0*/  F2FP.BF16.F32.PACK_AB R53, R55, R54 ;  /* 0x000000363735723e */ /* 0x000fc400000010ff */
[----:B------:R-:W-:Y:S01]  /*27b0*/  F2FP.BF16.F32.PACK_AB R60, R61, R60 ;  /* 0x0000003c3d3c723e */ /* 0x000fe200000010ff */
[----:B------:R4:W-:Y:S01]  /*27c0*/  STS.128 [R9+UR10+0x4000], R100 ;  /* 0x0040006409007988 */ /* 0x0009e20008000c0a */
        /* <DEDUP_REMOVED lines=13> */
[C---:B--2---:R-:W-:Y:S02]  /*28a0*/  LOP3.LUT R4, R0.reuse, 0x60, RZ, 0x3c, !PT ;  /* 0x0000006000047812 */ /* 0x044fe400078e3cff */
[----:B------:R-:W-:Y:S02]  /*28b0*/  F2FP.BF16.F32.PACK_AB R62, R65, R64 ;  /* 0x00000040413e723e */ /* 0x000fe400000010ff */
[----:B------:R-:W-:Y:S01]  /*28c0*/  F2FP.BF16.F32.PACK_AB R63, R67, R66 ;  /* 0x00000042433f723e */ /* 0x000fe200000010ff */
[----:B------:R4:W-:Y:S01]  /*28d0*/  STS.128 [R4+UR10], R52 ;  /* 0x0000003404007988 */ /* 0x0009e20008000c0a */
[----:B------:R-:W-:Y:S02]  /*28e0*/  F2FP.BF16.F32.PACK_AB R126, R129, R128 ;  /* 0x00000080817e723e */ /* 0x000fe400000010ff */
[----:B------:R-:W-:Y:S01]  /*28f0*/  F2FP.BF16.F32.PACK_AB R127, R131, R130 ;  /* 0x00000082837f723e */ /* 0x000fe200000010ff */
[----:B------:R4:W-:Y:S01]  /*2900*/  STS.128 [R4+UR10+0x4000], R116 ;  /* 0x0040007404007988 */ /* 0x0009e20008000c0a */
[----:B---3--:R-:W-:-:S05]  /*2910*/  LOP3.LUT R0, R0, 0x70, RZ, 0x3c, !PT ;  /* 0x0000007000007812 */ /* 0x008fca00078e3cff */
[----:B------:R4:W-:Y:S04]  /*2920*/  STS.128 [R0+UR10], R60 ;  /* 0x0000003c00007988 */ /* 0x0009e80008000c0a */
[----:B------:R4:W-:Y:S01]  /*2930*/  STS.128 [R0+UR10+0x4000], R124 ;  /* 0x0040007c00007988 */ /* 0x0009e20008000c0a */
[----:B------:R2:W-:Y:S06]  /*2940*/  MEMBAR.ALL.CTA ;  /* 0x0000000000007992 */ /* 0x0005ec0000008000 */
[----:B--2---:R-:W2:Y:S02]  /*2950*/  FENCE.VIEW.ASYNC.S ;  /* 0x00000000000073c6 */ /* 0x004ea40000000000 */
[----:B--2---:R-:W-:Y:S06]  /*2960*/  BAR.SYNC.DEFER_BLOCKING 0x0 ;  /* 0x0000000000007b1d */ /* 0x004fec0000010000 */
[----:B------:R4:W-:Y:S01]  /*2970*/  @UP1 UTMASTG.2D [UR4], [UR12] ;  /* 0x000000040c0013b5 */ /* 0x0009e20008008000 */
[----:B------:R0:W-:Y:S01]  /*2980*/  UTMACMDFLUSH ;  /* 0x00000000000079b7 */ /* 0x0001e20000000000 */
[----:B------:R-:W-:-:S04]  /*2990*/  DEPBAR.LE SB0, 0x0 ;  /* 0x000080000000791a */ /* 0x000fc80000000000 */
[----:B------:R-:W-:Y:S08]  /*29a0*/  BAR.SYNC.DEFER_BLOCKING 0x0 ;  /* 0x0000000000007b1d */ /* 0x000ff00000010000 */
[----:B------:R-:W-:Y:S06]  /*29b0*/  BAR.SYNC.DEFER_BLOCKING 0x0 ;  /* 0x0000000000007b1d */ /* 0x000fec0000010000 */
[----:B----4-:R-:W-:Y:S05]  /*29c0*/  @P2 BRA `(.L_x_63) ;  /* 0x0000000000a02947 */ /* 0x010fea0003800000 */
[----:B------:R-:W2:Y:S01]  /*29d0*/  S2UR UR5, SR_CgaCtaId ;  /* 0x00000000000579c3 */ /* 0x000ea20000008800 */
[----:B------:R-:W-:Y:S01]  /*29e0*/  NOP ;  /* 0x0000000000007918 */ /* 0x000fe20000000000 */
[----:B------:R-:W-:Y:S01]  /*29f0*/  UMOV UR4, 0x50 ;  /* 0x0000005000047882 */ /* 0x000fe20000000000 */
[----:B------:R-:W-:Y:S02]  /*2a00*/  IMAD.U32 R0, RZ, RZ, UR32 ;  /* 0x00000020ff007e24 */ /* 0x000fe4000f8e00ff */
[----:B------:R-:W-:Y:S02]  /*2a10*/  IMAD.MOV.U32 R3, RZ, RZ, 0xf ;  /* 0x0000000fff037424 */ /* 0x000fe400078e00ff */
[----:B------:R-:W-:Y:S01]  /*2a20*/  IMAD.MOV.U32 R7, RZ, RZ, 0x1 ;  /* 0x00000001ff077424 */ /* 0x000fe200078e00ff */
[----:B------:R-:W-:-:S04]  /*2a30*/  LOP3.LUT R0, R0, 0xffff, RZ, 0xc0, !PT ;  /* 0x0000ffff00007812 */ /* 0x000fc800078ec0ff */
[----:B------:R-:W-:-:S05]  /*2a40*/  SHF.R.U32.HI R0, RZ, 0x5, R0 ;  /* 0x00000005ff007819 */ /* 0x000fca0000011600 */
[----:B------:R-:W-:Y:S01]  /*2a50*/  VIADD R2, R0, 0x10 ;  /* 0x0000001000027836 */ /* 0x000fe20000000000 */
[----:B------:R-:W-:Y:S01]  /*2a60*/  SHF.L.U32 R0, R3, R0, RZ ;  /* 0x0000000003007219 */ /* 0x000fe200000006ff */
[----:B--2---:R-:W-:-:S03]  /*2a70*/  ULEA UR6, UR5, UR4, 0x18 ;  /* 0x0000000405067291 */ /* 0x004fc6000f8ec0ff */
[----:B------:R-:W-:-:S04]  /*2a80*/  SHF.L.U32 R3, R7, R2, RZ ;  /* 0x0000000207037219 */ /* 0x000fc800000006ff */
[----:B------:R-:W-:Y:S02]  /*2a90*/  LOP3.LUT R0, R3, R0, RZ, 0xfc, !PT ;  /* 0x0000000003007212 */ /* 0x000fe400078efcff */
[----:B------:R-:W2:Y:S02]  /*2aa0*/  LDS R5, [UR6] ;  /* 0x00000006ff057984 */ /* 0x000ea40008000800 */
[C---:B------:R-:W-:Y:S02]  /*2ab0*/  LOP3.LUT R2, R0.reuse, 0xffff, RZ, 0xc0, !PT ;  /* 0x0000ffff00027812 */ /* 0x040fe400078ec0ff */
[----:B--2---:R-:W-:-:S04]  /*2ac0*/  LOP3.LUT R3, R0, 0xffff, R5, 0x80, !PT ;  /* 0x0000ffff00037812 */ /* 0x004fc800078e8005 */
[----:B------:R-:W-:-:S13]  /*2ad0*/  ISETP.NE.AND P0, PT, R3, R2, PT ;  /* 0x000000020300720c */ /* 0x000fda0003f05270 */
[----:B------:R-:W-:Y:S05]  /*2ae0*/  @P0 BRA `(.L_x_64) ;  /* 0x0000000000500947 */ /* 0x000fea0003800000 */
[----:B------:R-:W-:Y:S02]  /*2af0*/  SHF.R.U32.HI R5, RZ, 0x10, R5 ;  /* 0x00000010ff057819 */ /* 0x000fe40000011605 */
[----:B------:R-:W-:-:S04]  /*2b00*/  SHF.R.U32.HI R2, RZ, 0x10, R0 ;  /* 0x00000010ff027819 */ /* 0x000fc80000011600 */
[----:B------:R-:W-:-:S04]  /*2b10*/  LOP3.LUT R5, R5, R2, RZ, 0xc0, !PT ;  /* 0x0000000205057212 */ /* 0x000fc800078ec0ff */
[----:B------:R-:W-:-:S13]  /*2b20*/  ISETP.NE.AND P0, PT, R5, R2, PT ;  /* 0x000000020500720c */ /* 0x000fda0003f05270 */
[----:B------:R-:W-:Y:S05]  /*2b30*/  @P0 BRA `(.L_x_65) ;  /* 0x0000000000300947 */ /* 0x000fea0003800000 */
[----:B------:R-:W-:Y:S01]  /*2b40*/  R2UR UR4, R0 ;  /* 0x00000000000472ca */ /* 0x000fe200000e0000 */
[----:B------:R-:W-:Y:S01]  /*2b50*/  VOTEU.ANY UR5, UPT, PT ;  /* 0x0000000000057886 */ /* 0x000fe200038e0100 */
[----:B------:R-:W2:Y:S01]  /*2b60*/  S2R R0, SR_LANEID ;  /* 0x0000000000007919 */ /* 0x000ea20000000000 */
[----:B------:R-:W-:-:S10]  /*2b70*/  UFLO.U32 UR5, UR5 ;  /* 0x00000005000572bd */ /* 0x000fd400080e0000 */
[----:B------:R-:W-:-:S06]  /*2b80*/  ULOP3.LUT UR4, URZ, UR4, URZ, 0x33, !UPT ;  /* 0x00000004ff047292 */ /* 0x000fcc000f8e33ff */
[----:B------:R-:W-:-:S04]  /*2b90*/  IMAD.U32 R2, RZ, RZ, UR4 ;  /* 0x00000004ff027e24 */ /* 0x000fc8000f8e00ff */
[----:B------:R-:W3:Y:S02]  /*2ba0*/  REDUX UR7, R2 ;  /* 0x00000000020773c4 */ /* 0x000ee40000000000 */
[----:B------:R4:W-:Y:S01]  /*2bb0*/  UTCATOMSWS.AND URZ, UR4 ;  /* 0x0000000400ff79e3 */ /* 0x0009e20008000000 */
[----:B--2---:R-:W-:Y:S01]  /*2bc0*/  ISETP.EQ.U32.AND P0, PT, R0, UR5, PT ;  /* 0x0000000500007c0c */ /* 0x004fe2000bf02070 */
[----:B---3--:R-:W-:-:S12]  /*2bd0*/  IMAD.U32 R0, RZ, RZ, UR7 ;  /* 0x00000007ff007e24 */ /* 0x008fd8000f8e00ff */
[----:B------:R4:W-:Y:S01]  /*2be0*/  @P0 ATOMS.AND RZ, [UR6], R0 ;  /* 0x00000000ffff098c */ /* 0x0009e2000a800006 */
[----:B------:R-:W-:Y:S05]  /*2bf0*/  BRA `(.L_x_63) ;  /* 0x0000000000147947 */ /* 0x000fea0003800000 */
.L_x_65:
[----:B------:R-:W-:-:S07]  /*2c00*/  MOV R2, 0x2c20 ;  /* 0x00002c2000027802 */ /* 0x000fce0000000f00 */
[----:B-1----:R-:W-:Y:S05]  /*2c10*/  CALL.REL.NOINC `($__internal_0_$__cuda_sm10x_tcgen05_guardrail_trap_col_being_dealloced_not_returned_by_alloc) ;  /* 0x0000000000447944 */ /* 0x002fea0003c00000 */
[----:B------:R-:W-:Y:S05]  /*2c20*/  BRA `(.L_x_63) ;  /* 0x0000000000087947 */ /* 0x000fea0003800000 */
.L_x_64:
[----:B------:R-:W-:-:S07]  /*2c30*/  MOV R2, 0x2c50 ;  /* 0x00002c5000027802 */ /* 0x000fce0000000f00 */
[----:B-1----:R-:W-:Y:S05]  /*2c40*/  CALL.REL.NOINC `($__internal_2_$__cuda_sm10x_tcgen05_guardrail_trap_unallocated_columns_being_dealloced) ;  /* 0x0000000000507944 */ /* 0x002fea0003c00000 */
.L_x_63:
[----:B------:R-:W-:Y:S01]  /*2c50*/  NOP ;  /* 0x0000000000007918 */ /* 0x000fe20000000000 */
[----:B----4-:R-:W-:Y:S05]  /*2c60*/  EXIT ;  /* 0x000000000000794d */ /* 0x010fea0003800000 */
.L_x_54:
[----:B------:R-:W2:Y:S02]  /*2c70*/  SYNCS.PHASECHK.TRANS64.TRYWAIT P0, [UR10+0x10000], RZ ;  /* 0x010000ffff0075a7 */ /* 0x000ea4000800110a */
[----:B--2---:R-:W-:Y:S05]  /*2c80*/  @!P0 BRA `(.L_x_54) ;  /* 0xfffffffc00f88947 */ /* 0x004fea000383ffff */
[----:B------:R-:W-:Y:S05]  /*2c90*/  BRA `(.L_x_66) ;  /* 0xffffffec00b87947 */ /* 0x000fea000383ffff */
.L_x_56:
[----:B------:R-:W2:Y:S02]  /*2ca0*/  SYNCS.PHASECHK.TRANS64.TRYWAIT P1, [UR10+0x10010], RZ ;  /* 0x010010ffff0075a7 */ /* 0x000ea4000802110a */
[----:B--2---:R-:W-:Y:S05]  /*2cb0*/  @!P1 BRA `(.L_x_56) ;  /* 0xfffffffc00f89947 */ /* 0x004fea000383ffff */
[----:B------:R-:W-:Y:S05]  /*2cc0*/  BRA `(.L_x_67) ;  /* 0xfffffff000447947 */ /* 0x000fea000383ffff */
.L_x_57:
[----:B------:R-:W3:Y:S02]  /*2cd0*/  SYNCS.PHASECHK.TRANS64.TRYWAIT P0, [UR10+0x10000], R3 ;  /* 0x01000003ff0075a7 */ /* 0x000ee4000800110a */
[----:B---3--:R-:W-:Y:S05]  /*2ce0*/  @!P0 BRA `(.L_x_57) ;  /* 0xfffffffc00f88947 */ /* 0x008fea000383ffff */
[----:B------:R-:W-:Y:S05]  /*2cf0*/  BRA `(.L_x_68) ;  /* 0xfffffff000bc7947 */ /* 0x000fea000383ffff */
.L_x_59:
[----:B------:R-:W3:Y:S02]  /*2d00*/  SYNCS.PHASECHK.TRANS64.TRYWAIT P0, [UR10+0x10010], R3 ;  /* 0x01001003ff0075a7 */ /* 0x000ee4000800110a */
[----:B---3--:R-:W-:Y:S05]  /*2d10*/  @!P0 BRA `(.L_x_59) ;  /* 0xfffffffc00f88947 */ /* 0x008fea000383ffff */
[----:B------:R-:W-:Y:S05]  /*2d20*/  BRA `(.L_x_69) ;  /* 0xfffffff4003c7947 */ /* 0x000fea000383ffff */
        .weak           $__internal_0_$__cuda_sm10x_tcgen05_guardrail_trap_col_being_dealloced_not_returned_by_alloc
        .type           $__internal_0_$__cuda_sm10x_tcgen05_guardrail_trap_col_being_dealloced_not_returned_by_alloc,@function
        .size           $__internal_0_$__cuda_sm10x_tcgen05_guardrail_trap_col_being_dealloced_not_returned_by_alloc,($__internal_1_$__cuda_sm10x_tcgen05_guardrail_trap_phase_invalid_during_alloc - $__internal_0_$__cuda_sm10x_tcgen05_guardrail_trap_col_being_dealloced_not_returned_by_alloc)
$__internal_0_$__cuda_sm10x_tcgen05_guardrail_trap_col_being_dealloced_not_returned_by_alloc:
[----:B------:R-:W-:Y:S05]  /*2d30*/  BPT.TRAP 0x1 ;  /* 0x000000040000795c */ /* 0x000fea0000300000 */
[----:B------:R-:W-:-:S04]  /*2d40*/  IMAD.MOV.U32 R3, RZ, RZ, 0x0 ;  /* 0x00000000ff037424 */ /* 0x000fc800078e00ff */
[----:B------:R-:W-:Y:S05]  /*2d50*/  RET.REL.NODEC R2 `(gluon_tcgen05) ;  /* 0xffffffd002a87950 */ /* 0x000fea0003c3ffff */
        .weak           $__internal_1_$__cuda_sm10x_tcgen05_guardrail_trap_phase_invalid_during_alloc
        .type           $__internal_1_$__cuda_sm10x_tcgen05_guardrail_trap_phase_invalid_during_alloc,@function
        .size           $__internal_1_$__cuda_sm10x_tcgen05_guardrail_trap_phase_invalid_during_alloc,($__internal_2_$__cuda_sm10x_tcgen05_guardrail_trap_unallocated_columns_being_dealloced - $__internal_1_$__cuda_sm10x_tcgen05_guardrail_trap_phase_invalid_during_alloc)
$__internal_1_$__cuda_sm10x_tcgen05_guardrail_trap_phase_invalid_during_alloc:
[----:B------:R-:W-:Y:S05]  /*2d60*/  BPT.TRAP 0x1 ;  /* 0x000000040000795c */ /* 0x000fea0000300000 */
[----:B------:R-:W-:-:S04]  /*2d70*/  IMAD.MOV.U32 R3, RZ, RZ, 0x0 ;  /* 0x00000000ff037424 */ /* 0x000fc800078e00ff */
[----:B------:R-:W-:Y:S05]  /*2d80*/  RET.REL.NODEC R2 `(gluon_tcgen05) ;  /* 0xffffffd0029c7950 */ /* 0x000fea0003c3ffff */
        .weak           $__internal_2_$__cuda_sm10x_tcgen05_guardrail_trap_unallocated_columns_being_dealloced
        .type           $__internal_2_$__cuda_sm10x_tcgen05_guardrail_trap_unallocated_columns_being_dealloced,@function
        .size           $__internal_2_$__cuda_sm10x_tcgen05_guardrail_trap_unallocated_columns_being_dealloced,(.L_x_73 - $__internal_2_$__cuda_sm10x_tcgen05_guardrail_trap_unallocated_columns_being_dealloced)
$__internal_2_$__cuda_sm10x_tcgen05_guardrail_trap_unallocated_columns_being_dealloced:
[----:B------:R-:W-:Y:S05]  /*2d90*/  BPT.TRAP 0x1 ;  /* 0x000000040000795c */ /* 0x000fea0000300000 */
[----:B------:R-:W-:-:S04]  /*2da0*/  IMAD.MOV.U32 R3, RZ, RZ, 0x0 ;  /* 0x00000000ff037424 */ /* 0x000fc800078e00ff */
[----:B------:R-:W-:Y:S05]  /*2db0*/  RET.REL.NODEC R2 `(gluon_tcgen05) ;  /* 0xffffffd002907950 */ /* 0x000fea0003c3ffff */
.L_x_70:
[----:B------:R-:W-:-:S00]  /*2dc0*/  BRA `(.L_x_70) ;  /* 0xfffffffc00fc7947 */ /* 0x000fc0000383ffff */
[----:B------:R-:W-:-:S00]  /*2dd0*/  NOP ;  /* 0x0000000000007918 */ /* 0x000fc00000000000 */
        /* <DEDUP_REMOVED lines=10> */
.L_x_73:


//--------------------- .nv.shared.gluon_tcgen05  --------------------------
	.section	.nv.shared.gluon_tcgen05,"aw",@nobits
	.sectionflags	@""
	.align	16
	.zero		1024


//--------------------- .nv.shared.reserved.0     --------------------------
	.section	.nv.shared.reserved.0,"aw",@nobits
	.align	8
	.weak		__nv_reservedSMEM_offset_0_alias
	.size		__nv_reservedSMEM_offset_0_alias, 0, 64
	.other		__nv_reservedSMEM_offset_0_alias,@"STO_CUDA_RESERVED_SHARED STV_DEFAULT"
__nv_reservedSMEM_offset_0_alias:
	.zero		0
.nv.shared.reserved.0:
	.zero		64
	.weak		__nv_reservedSMEM_allocation_phase
	.type		__nv_reservedSMEM_allocation_phase,@object
	.size		__nv_reservedSMEM_allocation_phase,(.L_0 - __nv_reservedSMEM_allocation_phase)
__nv_reservedSMEM_allocation_phase:
	.zero		1
.L_0:
	.zero		7
	.weak		__nv_reservedSMEM_devtool_atexit_pc
	.type		__nv_reservedSMEM_devtool_atexit_pc,@object
	.size		__nv_reservedSMEM_devtool_atexit_pc,(__nv_reservedSMEM_allocation_mask - __nv_reservedSMEM_devtool_atexit_pc)
__nv_reservedSMEM_devtool_atexit_pc:
	.zero		8
	.weak		__nv_reservedSMEM_allocation_mask
	.type		__nv_reservedSMEM_allocation_mask,@object
	.size		__nv_reservedSMEM_allocation_mask,(.L_2 - __nv_reservedSMEM_allocation_mask)
__nv_reservedSMEM_allocation_mask:
	.zero		4
.L_2:


//--------------------- .nv.constant0.gluon_tcgen05 --------------------------
	.section	.nv.constant0.gluon_tcgen05,"a",@progbits
	.sectionflags	@""
	.align	4
.nv.constant0.gluon_tcgen05:
	.zero		976


//--------------------- SYMBOLS --------------------------

	.type		.nv.reservedSmem.offset0,@object
	.size		.nv.reservedSmem.offset0,0x4
	.type		.nv.reservedSmem.cap,@object
	.size		.nv.reservedSmem.cap,0x4
